//
// Generated by NVIDIA NVVM Compiler
//
// Compiler Build ID: CL-36424714
// Cuda compilation tools, release 13.0, V13.0.88
// Based on NVVM 20.0.0
//

.version 9.0
.target sm_100
.address_size 64

	// .globl	_Z4blurPhS_ii

.visible .entry _Z4blurPhS_ii(
	.param .u64 .ptr .align 1 _Z4blurPhS_ii_param_0,
	.param .u64 .ptr .align 1 _Z4blurPhS_ii_param_1,
	.param .u32 _Z4blurPhS_ii_param_2,
	.param .u32 _Z4blurPhS_ii_param_3
)
{
	.reg .pred 	%p<91>;
	.reg .b16 	%rs<34>;
	.reg .b32 	%r<143>;
	.reg .b32 	%f<144>;
	.reg .b64 	%rd<33>;

	ld.param.u64 	%rd3, [_Z4blurPhS_ii_param_0];
	ld.param.u64 	%rd2, [_Z4blurPhS_ii_param_1];
	ld.param.u32 	%r65, [_Z4blurPhS_ii_param_2];
	ld.param.u32 	%r66, [_Z4blurPhS_ii_param_3];
	cvta.to.global.u64 	%rd1, %rd3;
	mov.u32 	%r67, %ctaid.x;
	mov.u32 	%r68, %ntid.x;
	mul.lo.s32 	%r1, %r67, %r68;
	mov.u32 	%r2, %tid.x;
	add.s32 	%r3, %r1, %r2;
	mul.lo.s32 	%r69, %r66, %r65;
	setp.ge.u32 	%p12, %r3, %r69;
	@%p12 bra 	$L__BB0_26;
	div.u32 	%r73, %r3, %r65;
	add.s32 	%r74, %r73, -5;
	setp.gt.s32 	%p13, %r73, 4;
	setp.lt.s32 	%p14, %r74, %r66;
	and.pred  	%p1, %p13, %p14;
	add.s32 	%r75, %r73, -4;
	setp.gt.s32 	%p15, %r73, 3;
	setp.lt.s32 	%p16, %r75, %r66;
	and.pred  	%p2, %p15, %p16;
	add.s32 	%r76, %r73, -3;
	setp.gt.s32 	%p17, %r73, 2;
	setp.lt.s32 	%p18, %r76, %r66;
	and.pred  	%p3, %p17, %p18;
	add.s32 	%r77, %r73, -2;
	setp.gt.s32 	%p19, %r73, 1;
	setp.lt.s32 	%p20, %r77, %r66;
	and.pred  	%p4, %p19, %p20;
	setp.gt.s32 	%p21, %r73, 0;
	setp.le.s32 	%p22, %r73, %r66;
	and.pred  	%p5, %p21, %p22;
	setp.gt.s32 	%p23, %r73, -1;
	setp.lt.s32 	%p24, %r73, %r66;
	and.pred  	%p6, %p23, %p24;
	add.s32 	%r78, %r73, 1;
	setp.gt.s32 	%p25, %r73, -2;
	setp.lt.s32 	%p26, %r78, %r66;
	and.pred  	%p7, %p25, %p26;
	add.s32 	%r79, %r73, 2;
	setp.gt.s32 	%p27, %r73, -3;
	setp.lt.s32 	%p28, %r79, %r66;
	and.pred  	%p8, %p27, %p28;
	add.s32 	%r80, %r73, 3;
	setp.gt.s32 	%p29, %r73, -4;
	setp.lt.s32 	%p30, %r80, %r66;
	and.pred  	%p9, %p29, %p30;
	mul.lo.s32 	%r81, %r65, 3;
	add.s32 	%r82, %r73, 4;
	setp.gt.s32 	%p31, %r73, -5;
	setp.lt.s32 	%p32, %r82, %r66;
	and.pred  	%p10, %p31, %p32;
	add.s32 	%r83, %r73, 5;
	setp.gt.s32 	%p33, %r73, -6;
	setp.lt.s32 	%p34, %r83, %r66;
	and.pred  	%p11, %p33, %p34;
	mul.lo.s32 	%r84, %r2, 3;
	mad.lo.s32 	%r126, %r1, 3, %r84;
	sub.s32 	%r129, %r126, %r81;
	mul.lo.s32 	%r85, %r65, 6;
	sub.s32 	%r128, %r126, %r85;
	mul.lo.s32 	%r86, %r65, 12;
	sub.s32 	%r127, %r126, %r86;
	mul.lo.s32 	%r87, %r65, 15;
	add.s32 	%r125, %r126, %r87;
	add.s32 	%r124, %r126, %r86;
	mul.lo.s32 	%r88, %r65, 9;
	add.s32 	%r123, %r126, %r88;
	add.s32 	%r122, %r126, %r85;
	add.s32 	%r121, %r126, %r81;
	sub.s32 	%r120, %r126, %r88;
	sub.s32 	%r119, %r126, %r87;
	mul.lo.s32 	%r89, %r73, %r65;
	sub.s32 	%r15, %r3, %r89;
	mov.f32 	%f113, 0f00000000;
	mov.b32 	%r132, 0;
	mov.b32 	%r130, -5;
	mov.b32 	%r118, -15;
	mov.f32 	%f112, %f113;
	mov.f32 	%f111, %f113;
$L__BB0_2:
	add.s32 	%r90, %r130, %r15;
	setp.gt.s32 	%p35, %r90, -1;
	setp.lt.s32 	%p36, %r90, %r65;
	and.pred  	%p37, %p35, %p36;
	and.pred  	%p38, %p37, %p1;
	not.pred 	%p39, %p38;
	@%p39 bra 	$L__BB0_4;
	add.s32 	%r91, %r119, -15;
	cvt.s64.s32 	%rd4, %r91;
	add.s64 	%rd5, %rd1, %rd4;
	ld.global.u8 	%rs1, [%rd5];
	cvt.rn.f32.u16 	%f71, %rs1;
	add.f32 	%f111, %f111, %f71;
	ld.global.u8 	%rs2, [%rd5+1];
	cvt.rn.f32.u16 	%f72, %rs2;
	add.f32 	%f112, %f112, %f72;
	ld.global.u8 	%rs3, [%rd5+2];
	cvt.rn.f32.u16 	%f73, %rs3;
	add.f32 	%f113, %f113, %f73;
	add.s32 	%r132, %r132, 1;
$L__BB0_4:
	setp.gt.s32 	%p40, %r90, -1;
	setp.lt.s32 	%p41, %r90, %r65;
	and.pred  	%p42, %p40, %p41;
	and.pred  	%p43, %p42, %p2;
	not.pred 	%p44, %p43;
	@%p44 bra 	$L__BB0_6;
	add.s32 	%r93, %r127, -15;
	cvt.s64.s32 	%rd6, %r93;
	add.s64 	%rd7, %rd1, %rd6;
	ld.global.u8 	%rs4, [%rd7];
	cvt.rn.f32.u16 	%f74, %rs4;
	add.f32 	%f111, %f111, %f74;
	ld.global.u8 	%rs5, [%rd7+1];
	cvt.rn.f32.u16 	%f75, %rs5;
	add.f32 	%f112, %f112, %f75;
	ld.global.u8 	%rs6, [%rd7+2];
	cvt.rn.f32.u16 	%f76, %rs6;
	add.f32 	%f113, %f113, %f76;
	add.s32 	%r132, %r132, 1;
$L__BB0_6:
	setp.gt.s32 	%p45, %r90, -1;
	setp.lt.s32 	%p46, %r90, %r65;
	and.pred  	%p47, %p45, %p46;
	and.pred  	%p48, %p47, %p3;
	not.pred 	%p49, %p48;
	@%p49 bra 	$L__BB0_8;
	add.s32 	%r95, %r120, -15;
	cvt.s64.s32 	%rd8, %r95;
	add.s64 	%rd9, %rd1, %rd8;
	ld.global.u8 	%rs7, [%rd9];
	cvt.rn.f32.u16 	%f77, %rs7;
	add.f32 	%f111, %f111, %f77;
	ld.global.u8 	%rs8, [%rd9+1];
	cvt.rn.f32.u16 	%f78, %rs8;
	add.f32 	%f112, %f112, %f78;
	ld.global.u8 	%rs9, [%rd9+2];
	cvt.rn.f32.u16 	%f79, %rs9;
	add.f32 	%f113, %f113, %f79;
	add.s32 	%r132, %r132, 1;
$L__BB0_8:
	setp.gt.s32 	%p50, %r90, -1;
	setp.lt.s32 	%p51, %r90, %r65;
	and.pred  	%p52, %p50, %p51;
	and.pred  	%p53, %p52, %p4;
	not.pred 	%p54, %p53;
	@%p54 bra 	$L__BB0_10;
	add.s32 	%r97, %r128, -15;
	cvt.s64.s32 	%rd10, %r97;
	add.s64 	%rd11, %rd1, %rd10;
	ld.global.u8 	%rs10, [%rd11];
	cvt.rn.f32.u16 	%f80, %rs10;
	add.f32 	%f111, %f111, %f80;
	ld.global.u8 	%rs11, [%rd11+1];
	cvt.rn.f32.u16 	%f81, %rs11;
	add.f32 	%f112, %f112, %f81;
	ld.global.u8 	%rs12, [%rd11+2];
	cvt.rn.f32.u16 	%f82, %rs12;
	add.f32 	%f113, %f113, %f82;
	add.s32 	%r132, %r132, 1;
$L__BB0_10:
	setp.gt.s32 	%p55, %r90, -1;
	setp.lt.s32 	%p56, %r90, %r65;
	and.pred  	%p57, %p55, %p56;
	and.pred  	%p58, %p57, %p5;
	not.pred 	%p59, %p58;
	@%p59 bra 	$L__BB0_12;
	add.s32 	%r99, %r129, -15;
	cvt.s64.s32 	%rd12, %r99;
	add.s64 	%rd13, %rd1, %rd12;
	ld.global.u8 	%rs13, [%rd13];
	cvt.rn.f32.u16 	%f83, %rs13;
	add.f32 	%f111, %f111, %f83;
	ld.global.u8 	%rs14, [%rd13+1];
	cvt.rn.f32.u16 	%f84, %rs14;
	add.f32 	%f112, %f112, %f84;
	ld.global.u8 	%rs15, [%rd13+2];
	cvt.rn.f32.u16 	%f85, %rs15;
	add.f32 	%f113, %f113, %f85;
	add.s32 	%r132, %r132, 1;
$L__BB0_12:
	setp.gt.s32 	%p60, %r90, -1;
	setp.lt.s32 	%p61, %r90, %r65;
	and.pred  	%p62, %p60, %p61;
	and.pred  	%p63, %p62, %p6;
	not.pred 	%p64, %p63;
	@%p64 bra 	$L__BB0_14;
	add.s32 	%r101, %r126, -15;
	cvt.s64.s32 	%rd14, %r101;
	add.s64 	%rd15, %rd1, %rd14;
	ld.global.u8 	%rs16, [%rd15];
	cvt.rn.f32.u16 	%f86, %rs16;
	add.f32 	%f111, %f111, %f86;
	ld.global.u8 	%rs17, [%rd15+1];
	cvt.rn.f32.u16 	%f87, %rs17;
	add.f32 	%f112, %f112, %f87;
	ld.global.u8 	%rs18, [%rd15+2];
	cvt.rn.f32.u16 	%f88, %rs18;
	add.f32 	%f113, %f113, %f88;
	add.s32 	%r132, %r132, 1;
$L__BB0_14:
	setp.gt.s32 	%p65, %r90, -1;
	setp.lt.s32 	%p66, %r90, %r65;
	and.pred  	%p67, %p65, %p66;
	and.pred  	%p68, %p67, %p7;
	not.pred 	%p69, %p68;
	@%p69 bra 	$L__BB0_16;
	add.s32 	%r103, %r121, -15;
	cvt.s64.s32 	%rd16, %r103;
	add.s64 	%rd17, %rd1, %rd16;
	ld.global.u8 	%rs19, [%rd17];
	cvt.rn.f32.u16 	%f89, %rs19;
	add.f32 	%f111, %f111, %f89;
	ld.global.u8 	%rs20, [%rd17+1];
	cvt.rn.f32.u16 	%f90, %rs20;
	add.f32 	%f112, %f112, %f90;
	ld.global.u8 	%rs21, [%rd17+2];
	cvt.rn.f32.u16 	%f91, %rs21;
	add.f32 	%f113, %f113, %f91;
	add.s32 	%r132, %r132, 1;
$L__BB0_16:
	setp.gt.s32 	%p70, %r90, -1;
	setp.lt.s32 	%p71, %r90, %r65;
	and.pred  	%p72, %p70, %p71;
	and.pred  	%p73, %p72, %p8;
	not.pred 	%p74, %p73;
	@%p74 bra 	$L__BB0_18;
	add.s32 	%r105, %r122, -15;
	cvt.s64.s32 	%rd18, %r105;
	add.s64 	%rd19, %rd1, %rd18;
	ld.global.u8 	%rs22, [%rd19];
	cvt.rn.f32.u16 	%f92, %rs22;
	add.f32 	%f111, %f111, %f92;
	ld.global.u8 	%rs23, [%rd19+1];
	cvt.rn.f32.u16 	%f93, %rs23;
	add.f32 	%f112, %f112, %f93;
	ld.global.u8 	%rs24, [%rd19+2];
	cvt.rn.f32.u16 	%f94, %rs24;
	add.f32 	%f113, %f113, %f94;
	add.s32 	%r132, %r132, 1;
$L__BB0_18:
	setp.gt.s32 	%p75, %r90, -1;
	setp.lt.s32 	%p76, %r90, %r65;
	and.pred  	%p77, %p75, %p76;
	and.pred  	%p78, %p77, %p9;
	not.pred 	%p79, %p78;
	@%p79 bra 	$L__BB0_20;
	add.s32 	%r107, %r123, -15;
	cvt.s64.s32 	%rd20, %r107;
	add.s64 	%rd21, %rd1, %rd20;
	ld.global.u8 	%rs25, [%rd21];
	cvt.rn.f32.u16 	%f95, %rs25;
	add.f32 	%f111, %f111, %f95;
	ld.global.u8 	%rs26, [%rd21+1];
	cvt.rn.f32.u16 	%f96, %rs26;
	add.f32 	%f112, %f112, %f96;
	ld.global.u8 	%rs27, [%rd21+2];
	cvt.rn.f32.u16 	%f97, %rs27;
	add.f32 	%f113, %f113, %f97;
	add.s32 	%r132, %r132, 1;
$L__BB0_20:
	setp.gt.s32 	%p80, %r90, -1;
	setp.lt.s32 	%p81, %r90, %r65;
	and.pred  	%p82, %p80, %p81;
	and.pred  	%p83, %p82, %p10;
	not.pred 	%p84, %p83;
	@%p84 bra 	$L__BB0_22;
	add.s32 	%r109, %r124, -15;
	cvt.s64.s32 	%rd22, %r109;
	add.s64 	%rd23, %rd1, %rd22;
	ld.global.u8 	%rs28, [%rd23];
	cvt.rn.f32.u16 	%f98, %rs28;
	add.f32 	%f111, %f111, %f98;
	ld.global.u8 	%rs29, [%rd23+1];
	cvt.rn.f32.u16 	%f99, %rs29;
	add.f32 	%f112, %f112, %f99;
	ld.global.u8 	%rs30, [%rd23+2];
	cvt.rn.f32.u16 	%f100, %rs30;
	add.f32 	%f113, %f113, %f100;
	add.s32 	%r132, %r132, 1;
$L__BB0_22:
	setp.gt.s32 	%p85, %r90, -1;
	setp.lt.s32 	%p86, %r90, %r65;
	and.pred  	%p87, %p85, %p86;
	and.pred  	%p88, %p87, %p11;
	not.pred 	%p89, %p88;
	@%p89 bra 	$L__BB0_24;
	add.s32 	%r111, %r125, -15;
	cvt.s64.s32 	%rd24, %r111;
	add.s64 	%rd25, %rd1, %rd24;
	ld.global.u8 	%rs31, [%rd25];
	cvt.rn.f32.u16 	%f101, %rs31;
	add.f32 	%f111, %f111, %f101;
	ld.global.u8 	%rs32, [%rd25+1];
	cvt.rn.f32.u16 	%f102, %rs32;
	add.f32 	%f112, %f112, %f102;
	ld.global.u8 	%rs33, [%rd25+2];
	cvt.rn.f32.u16 	%f103, %rs33;
	add.f32 	%f113, %f113, %f103;
	add.s32 	%r132, %r132, 1;
$L__BB0_24:
	add.s32 	%r130, %r130, 1;
	add.s32 	%r129, %r129, 3;
	add.s32 	%r128, %r128, 3;
	add.s32 	%r127, %r127, 3;
	add.s32 	%r126, %r126, 3;
	add.s32 	%r125, %r125, 3;
	add.s32 	%r124, %r124, 3;
	add.s32 	%r123, %r123, 3;
	add.s32 	%r122, %r122, 3;
	add.s32 	%r121, %r121, 3;
	add.s32 	%r120, %r120, 3;
	add.s32 	%r119, %r119, 3;
	add.s32 	%r118, %r118, 3;
	setp.ne.s32 	%p90, %r118, 18;
	@%p90 bra 	$L__BB0_2;
	cvta.to.global.u64 	%rd26, %rd2;
	cvt.rn.f32.s32 	%f104, %r132;
	div.rn.f32 	%f105, %f111, %f104;
	cvt.rzi.u32.f32 	%r112, %f105;
	mul.lo.s32 	%r113, %r3, 3;
	cvt.u64.u32 	%rd27, %r113;
	add.s64 	%rd28, %rd26, %rd27;
	st.global.u8 	[%rd28], %r112;
	div.rn.f32 	%f106, %f112, %f104;
	cvt.rzi.u32.f32 	%r114, %f106;
	add.s32 	%r115, %r113, 1;
	cvt.u64.u32 	%rd29, %r115;
	add.s64 	%rd30, %rd26, %rd29;
	st.global.u8 	[%rd30], %r114;
	div.rn.f32 	%f107, %f113, %f104;
	cvt.rzi.u32.f32 	%r116, %f107;
	add.s32 	%r117, %r113, 2;
	cvt.u64.u32 	%rd31, %r117;
	add.s64 	%rd32, %rd26, %rd31;
	st.global.u8 	[%rd32], %r116;
$L__BB0_26:
	ret;

}


// ===== COMPILED SASS (sm_100) =====

	.target	sm_100

	.elftype	@"ET_EXEC"


//--------------------- .note.nv.tkinfo           --------------------------
	.section	.note.nv.tkinfo,"",@"SHT_NOTE"
	.sectionflags	@"SHF_NOTE_NV_TKINFO"
	.tkinfo
        /*0018*/ 	.word	0x00000002
        /*0030*/ 	.string	""
        /*0030*/ 	.string	"ptxas"
        /*0030*/ 	.string	"Cuda compilation tools, release 13.0, V13.0.88"
        /*0030*/ 	.string	"Build cuda_13.0.r13.0/compiler.36424714_0"
        /*0030*/ 	.string	"-arch sm_100 -m 64 "



//--------------------- .note.nv.cuinfo           --------------------------
	.section	.note.nv.cuinfo,"",@"SHT_NOTE"
	.sectionflags	@"SHF_NOTE_NV_CUINFO"
        /*0018*/ 	.short	0x0002
        /*001a*/ 	.short	0x0064
        /*001c*/ 	.short	0x0082
	.zero		2


//--------------------- .nv.info                  --------------------------
	.section	.nv.info,"",@"SHT_CUDA_INFO"
	.align	4


	//----- nvinfo : EIATTR_REGCOUNT
	.align		4
        /*0000*/ 	.byte	0x04, 0x2f
        /*0002*/ 	.short	(.L_1 - .L_0)
	.align		4
.L_0:
        /*0004*/ 	.word	index@(_Z4blurPhS_ii)
        /*0008*/ 	.word	0x0000002e


	//----- nvinfo : EIATTR_FRAME_SIZE
	.align		4
.L_1:
        /*000c*/ 	.byte	0x04, 0x11
        /*000e*/ 	.short	(.L_3 - .L_2)
	.align		4
.L_2:
        /*0010*/ 	.word	index@($__internal_0_$__cuda_sm3x_div_rn_noftz_f32_slowpath)
        /*0014*/ 	.word	0x00000000


	//----- nvinfo : EIATTR_FRAME_SIZE
	.align		4
.L_3:
        /*0018*/ 	.byte	0x04, 0x11
        /*001a*/ 	.short	(.L_5 - .L_4)
	.align		4
.L_4:
        /*001c*/ 	.word	index@(_Z4blurPhS_ii)
        /*0020*/ 	.word	0x00000000


	//----- nvinfo : EIATTR_MIN_STACK_SIZE
	.align		4
.L_5:
        /*0024*/ 	.byte	0x04, 0x12
        /*0026*/ 	.short	(.L_7 - .L_6)
	.align		4
.L_6:
        /*0028*/ 	.word	index@(_Z4blurPhS_ii)
        /*002c*/ 	.word	0x00000000
.L_7:


//--------------------- .nv.compat                --------------------------
	.section	.nv.compat,"",@"SHT_CUDA_COMPAT_INFO"
	.align	4
        /*0000*/ 	.byte	0x02, 0x09, 0x00, 0x00, 0x02, 0x02, 0x01, 0x00, 0x02, 0x05, 0x05, 0x00, 0x03, 0x07, 0x01, 0x01
        /*0010*/ 	.byte	0x02, 0x03, 0x00, 0x00, 0x02, 0x06, 0x01, 0x00, 0x04, 0x0b, 0x08, 0x00, 0x01, 0x00, 0x00, 0x00
        /*0020*/ 	.byte	0x00, 0x00, 0x00, 0x00


//--------------------- .nv.info._Z4blurPhS_ii    --------------------------
	.section	.nv.info._Z4blurPhS_ii,"",@"SHT_CUDA_INFO"
	.sectionflags	@""
	.align	4


	//----- nvinfo : EIATTR_CUDA_API_VERSION
	.align		4
        /*0000*/ 	.byte	0x04, 0x37
        /*0002*/ 	.short	(.L_9 - .L_8)
.L_8:
        /*0004*/ 	.word	0x00000082


	//----- nvinfo : EIATTR_KPARAM_INFO
	.align		4
.L_9:
        /*0008*/ 	.byte	0x04, 0x17
        /*000a*/ 	.short	(.L_11 - .L_10)
.L_10:
        /*000c*/ 	.word	0x00000000
        /*0010*/ 	.short	0x0003
        /*0012*/ 	.short	0x0014
        /*0014*/ 	.byte	0x00, 0xf0, 0x11, 0x00


	//----- nvinfo : EIATTR_KPARAM_INFO
	.align		4
.L_11:
        /*0018*/ 	.byte	0x04, 0x17
        /*001a*/ 	.short	(.L_13 - .L_12)
.L_12:
        /*001c*/ 	.word	0x00000000
        /*0020*/ 	.short	0x0002
        /*0022*/ 	.short	0x0010
        /*0024*/ 	.byte	0x00, 0xf0, 0x11, 0x00


	//----- nvinfo : EIATTR_KPARAM_INFO
	.align		4
.L_13:
        /*0028*/ 	.byte	0x04, 0x17
        /*002a*/ 	.short	(.L_15 - .L_14)
.L_14:
        /*002c*/ 	.word	0x00000000
        /*0030*/ 	.short	0x0001
        /*0032*/ 	.short	0x0008
        /*0034*/ 	.byte	0x00, 0xf5, 0x21, 0x00


	//----- nvinfo : EIATTR_KPARAM_INFO
	.align		4
.L_15:
        /*0038*/ 	.byte	0x04, 0x17
        /*003a*/ 	.short	(.L_17 - .L_16)
.L_16:
        /*003c*/ 	.word	0x00000000
        /*0040*/ 	.short	0x0000
        /*0042*/ 	.short	0x0000
        /*0044*/ 	.byte	0x00, 0xf5, 0x21, 0x00


	//----- nvinfo : EIATTR_SPARSE_MMA_MASK
	.align		4
.L_17:
        /*0048*/ 	.byte	0x03, 0x50
        /*004a*/ 	.short	0x0000


	//----- nvinfo : EIATTR_MAXREG_COUNT
	.align		4
        /*004c*/ 	.byte	0x03, 0x1b
        /*004e*/ 	.short	0x00ff


	//----- nvinfo : EIATTR_MERCURY_ISA_VERSION
	.align		4
        /*0050*/ 	.byte	0x03, 0x5f
        /*0052*/ 	.short	0x0101


	//----- nvinfo : EIATTR_VRC_CTA_INIT_COUNT
	.align		4
        /*0054*/ 	.byte	0x02, 0x4a
	.zero		1
	.zero		1


	//----- nvinfo : EIATTR_EXIT_INSTR_OFFSETS
	.align		4
        /*0058*/ 	.byte	0x04, 0x1c
        /*005a*/ 	.short	(.L_19 - .L_18)


	//   ....[0]....
.L_18:
        /*005c*/ 	.word	0x00000080


	//   ....[1]....
        /*0060*/ 	.word	0x000015f0


	//----- nvinfo : EIATTR_CRS_STACK_SIZE
	.align		4
.L_19:
        /*0064*/ 	.byte	0x04, 0x1e
        /*0066*/ 	.short	(.L_21 - .L_20)
.L_20:
        /*0068*/ 	.word	0x00000000


	//----- nvinfo : EIATTR_CBANK_PARAM_SIZE
	.align		4
.L_21:
        /*006c*/ 	.byte	0x03, 0x19
        /*006e*/ 	.short	0x0018


	//----- nvinfo : EIATTR_PARAM_CBANK
	.align		4
        /*0070*/ 	.byte	0x04, 0x0a
        /*0072*/ 	.short	(.L_23 - .L_22)
	.align		4
.L_22:
        /*0074*/ 	.word	index@(.nv.constant0._Z4blurPhS_ii)
        /*0078*/ 	.short	0x0380
        /*007a*/ 	.short	0x0018


	//----- nvinfo : EIATTR_SW_WAR
	.align		4
.L_23:
        /*007c*/ 	.byte	0x04, 0x36
        /*007e*/ 	.short	(.L_25 - .L_24)
.L_24:
        /*0080*/ 	.word	0x00000008
.L_25:


//--------------------- .nv.callgraph             --------------------------
	.section	.nv.callgraph,"",@"SHT_CUDA_CALLGRAPH"
	.align	4
	.sectionentsize	8
	.align		4
        /*0000*/ 	.word	0x00000000
	.align		4
        /*0004*/ 	.word	0xffffffff
	.align		4
        /*0008*/ 	.word	0x00000000
	.align		4
        /*000c*/ 	.word	0xfffffffe
	.align		4
        /*0010*/ 	.word	0x00000000
	.align		4
        /*0014*/ 	.word	0xfffffffd
	.align		4
        /*0018*/ 	.word	0x00000000
	.align		4
        /*001c*/ 	.word	0xfffffffc


//--------------------- .text._Z4blurPhS_ii       --------------------------
	.section	.text._Z4blurPhS_ii,"ax",@progbits
	.align	128
        .global         _Z4blurPhS_ii
        .type           _Z4blurPhS_ii,@function
        .size           _Z4blurPhS_ii,(.L_x_19 - _Z4blurPhS_ii)
        .other          _Z4blurPhS_ii,@"STO_CUDA_ENTRY STV_DEFAULT"
_Z4blurPhS_ii:
.text._Z4blurPhS_ii:
[----:B------:R-:W-:Y:S01]  /*0000*/  LDC R1, c[0x0][0x37c] ;  /* 0x0000df00ff017b82 */ /* 0x000fe20000000800 */
[----:B------:R-:W0:Y:S07]  /*0010*/  S2R R0, SR_TID.X ;  /* 0x0000000000007919 */ /* 0x000e2e0000002100 */
[----:B------:R-:W0:Y:S08]  /*0020*/  S2UR UR4, SR_CTAID.X ;  /* 0x00000000000479c3 */ /* 0x000e300000002500 */
[----:B------:R-:W0:Y:S08]  /*0030*/  LDC R19, c[0x0][0x360] ;  /* 0x0000d800ff137b82 */ /* 0x000e300000000800 */
[----:B------:R-:W1:Y:S01]  /*0040*/  LDC.64 R10, c[0x0][0x390] ;  /* 0x0000e400ff0a7b82 */ /* 0x000e620000000a00 */
[----:B0-----:R-:W-:-:S02]  /*0050*/  IMAD R19, R19, UR4, R0 ;  /* 0x0000000413137c24 */ /* 0x001fc4000f8e0200 */
[----:B-1----:R-:W-:-:S05]  /*0060*/  IMAD R0, R11, R10, RZ ;  /* 0x0000000a0b007224 */ /* 0x002fca00078e02ff */
[----:B------:R-:W-:-:S13]  /*0070*/  ISETP.GE.U32.AND P0, PT, R19, R0, PT ;  /* 0x000000001300720c */ /* 0x000fda0003f06070 */
[----:B------:R-:W-:Y:S05]  /*0080*/  @P0 EXIT ;  /* 0x000000000000094d */ /* 0x000fea0003800000 */
[----:B------:R-:W0:Y:S01]  /*0090*/  I2F.U32.RP R0, R10 ;  /* 0x0000000a00007306 */ /* 0x000e220000209000 */
[C---:B------:R-:W-:Y:S01]  /*00a0*/  ISETP.NE.U32.AND P2, PT, R10.reuse, RZ, PT ;  /* 0x000000ff0a00720c */ /* 0x040fe20003f45070 */
[----:B------:R-:W-:Y:S01]  /*00b0*/  IMAD R17, R19, 0x3, RZ ;  /* 0x0000000313117824 */ /* 0x000fe200078e02ff */
[----:B------:R-:W1:Y:S01]  /*00c0*/  LDCU.64 UR6, c[0x0][0x358] ;  /* 0x00006b00ff0677ac */ /* 0x000e620008000a00 */
[----:B------:R-:W-:Y:S02]  /*00d0*/  IMAD.MOV R22, RZ, RZ, -R10 ;  /* 0x000000ffff167224 */ /* 0x000fe400078e0a0a */
[C-C-:B------:R-:W-:Y:S01]  /*00e0*/  IMAD R15, R10.reuse, 0xf, R17.reuse ;  /* 0x0000000f0a0f7824 */ /* 0x140fe200078e0211 */
[----:B------:R-:W2:Y:S01]  /*00f0*/  LDCU UR8, c[0x0][0x390] ;  /* 0x00007200ff0877ac */ /* 0x000ea20008000800 */
[C-C-:B------:R-:W-:Y:S02]  /*0100*/  IMAD R14, R10.reuse, 0xc, R17.reuse ;  /* 0x0000000c0a0e7824 */ /* 0x140fe400078e0211 */
[C-C-:B------:R-:W-:Y:S01]  /*0110*/  IMAD R13, R10.reuse, 0x9, R17.reuse ;  /* 0x000000090a0d7824 */ /* 0x140fe200078e0211 */
[----:B------:R-:W-:Y:S01]  /*0120*/  UMOV UR4, 0xfffffffb ;  /* 0xfffffffb00047882 */ /* 0x000fe20000000000 */
[--C-:B------:R-:W-:Y:S01]  /*0130*/  IMAD R12, R10, 0x6, R17.reuse ;  /* 0x000000060a0c7824 */ /* 0x100fe200078e0211 */
[----:B------:R-:W-:Y:S01]  /*0140*/  UMOV UR5, 0xfffffff1 ;  /* 0xfffffff100057882 */ /* 0x000fe20000000000 */
[----:B------:R-:W-:Y:S01]  /*0150*/  IMAD.MOV.U32 R9, RZ, RZ, RZ ;  /* 0x000000ffff097224 */ /* 0x000fe200078e00ff */
[----:B0-----:R-:W0:Y:S01]  /*0160*/  MUFU.RCP R0, R0 ;  /* 0x0000000000007308 */ /* 0x001e220000001000 */
[----:B------:R-:W-:-:S02]  /*0170*/  IMAD R7, R22, 0x6, R17 ;  /* 0x0000000616077824 */ /* 0x000fc400078e0211 */
[----:B0-----:R-:W-:-:S05]  /*0180*/  VIADD R2, R0, 0xffffffe ;  /* 0x0ffffffe00027836 */ /* 0x001fca0000000000 */
[----:B------:R0:W3:Y:S02]  /*0190*/  F2I.FTZ.U32.TRUNC.NTZ R3, R2 ;  /* 0x0000000200037305 */ /* 0x0000e4000021f000 */
[----:B0-----:R-:W-:Y:S02]  /*01a0*/  IMAD.MOV.U32 R2, RZ, RZ, RZ ;  /* 0x000000ffff027224 */ /* 0x001fe400078e00ff */
[----:B---3--:R-:W-:-:S04]  /*01b0*/  IMAD.MOV R5, RZ, RZ, -R3 ;  /* 0x000000ffff057224 */ /* 0x008fc800078e0a03 */
[----:B------:R-:W-:-:S04]  /*01c0*/  IMAD R5, R5, R10, RZ ;  /* 0x0000000a05057224 */ /* 0x000fc800078e02ff */
[----:B------:R-:W-:-:S04]  /*01d0*/  IMAD.HI.U32 R4, R3, R5, R2 ;  /* 0x0000000503047227 */ /* 0x000fc800078e0002 */
[----:B------:R-:W-:Y:S02]  /*01e0*/  IMAD R5, R22, 0x9, R17 ;  /* 0x0000000916057824 */ /* 0x000fe400078e0211 */
[----:B------:R-:W-:-:S04]  /*01f0*/  IMAD.HI.U32 R4, R4, R19, RZ ;  /* 0x0000001304047227 */ /* 0x000fc800078e00ff */
[----:B------:R-:W-:-:S04]  /*0200*/  IMAD.MOV R3, RZ, RZ, -R4 ;  /* 0x000000ffff037224 */ /* 0x000fc800078e0a04 */
[----:B------:R-:W-:-:S05]  /*0210*/  IMAD R3, R10, R3, R19 ;  /* 0x000000030a037224 */ /* 0x000fca00078e0213 */
[----:B------:R-:W-:-:S13]  /*0220*/  ISETP.GE.U32.AND P0, PT, R3, R10, PT ;  /* 0x0000000a0300720c */ /* 0x000fda0003f06070 */
[----:B------:R-:W-:Y:S02]  /*0230*/  @P0 IMAD.IADD R3, R3, 0x1, -R10 ;  /* 0x0000000103030824 */ /* 0x000fe400078e0a0a */
[----:B------:R-:W-:-:S03]  /*0240*/  @P0 VIADD R4, R4, 0x1 ;  /* 0x0000000104040836 */ /* 0x000fc60000000000 */
[----:B------:R-:W-:Y:S01]  /*0250*/  ISETP.GE.U32.AND P1, PT, R3, R10, PT ;  /* 0x0000000a0300720c */ /* 0x000fe20003f26070 */
[----:B------:R-:W-:-:S12]  /*0260*/  IMAD.MOV.U32 R3, RZ, RZ, RZ ;  /* 0x000000ffff037224 */ /* 0x000fd800078e00ff */
[----:B------:R-:W-:Y:S01]  /*0270*/  @P1 VIADD R4, R4, 0x1 ;  /* 0x0000000104041836 */ /* 0x000fe20000000000 */
[----:B------:R-:W-:-:S04]  /*0280*/  @!P2 LOP3.LUT R4, RZ, R10, RZ, 0x33, !PT ;  /* 0x0000000aff04a212 */ /* 0x000fc800078e33ff */
[CC--:B------:R-:W-:Y:S01]  /*0290*/  ISETP.GT.AND P6, PT, R4.reuse, R11.reuse, PT ;  /* 0x0000000b0400720c */ /* 0x0c0fe20003fc4270 */
[C---:B------:R-:W-:Y:S01]  /*02a0*/  VIADD R0, R4.reuse, 0xfffffffb ;  /* 0xfffffffb04007836 */ /* 0x040fe20000000000 */
[CC--:B------:R-:W-:Y:S01]  /*02b0*/  ISETP.GE.AND P5, PT, R4.reuse, R11.reuse, PT ;  /* 0x0000000b0400720c */ /* 0x0c0fe20003fa6270 */
[C---:B------:R-:W-:Y:S01]  /*02c0*/  VIADD R2, R4.reuse, 0xfffffffc ;  /* 0xfffffffc04027836 */ /* 0x040fe20000000000 */
[C---:B------:R-:W-:Y:S01]  /*02d0*/  ISETP.GT.AND P6, PT, R4.reuse, RZ, !P6 ;  /* 0x000000ff0400720c */ /* 0x040fe200077c4270 */
[----:B------:R-:W-:Y:S01]  /*02e0*/  VIADD R6, R4, 0xfffffffd ;  /* 0xfffffffd04067836 */ /* 0x000fe20000000000 */
[-C--:B------:R-:W-:Y:S01]  /*02f0*/  ISETP.GE.AND P4, PT, R0, R11.reuse, PT ;  /* 0x0000000b0000720c */ /* 0x080fe20003f86270 */
[----:B------:R-:W-:Y:S01]  /*0300*/  VIADD R0, R4, 0xfffffffe ;  /* 0xfffffffe04007836 */ /* 0x000fe20000000000 */
[-C--:B------:R-:W-:Y:S01]  /*0310*/  ISETP.GE.AND P3, PT, R2, R11.reuse, PT ;  /* 0x0000000b0200720c */ /* 0x080fe20003f66270 */
[----:B------:R-:W-:Y:S01]  /*0320*/  VIADD R2, R4, 0x1 ;  /* 0x0000000104027836 */ /* 0x000fe20000000000 */
[-C--:B------:R-:W-:Y:S01]  /*0330*/  ISETP.GE.AND P2, PT, R6, R11.reuse, PT ;  /* 0x0000000b0600720c */ /* 0x080fe20003f46270 */
[----:B------:R-:W-:Y:S01]  /*0340*/  VIADD R6, R4, 0x4 ;  /* 0x0000000404067836 */ /* 0x000fe20000000000 */
[-C--:B------:R-:W-:Y:S01]  /*0350*/  ISETP.GE.AND P1, PT, R0, R11.reuse, PT ;  /* 0x0000000b0000720c */ /* 0x080fe20003f26270 */
[C---:B------:R-:W-:Y:S01]  /*0360*/  VIADD R0, R4.reuse, 0x2 ;  /* 0x0000000204007836 */ /* 0x040fe20000000000 */
[----:B------:R-:W-:Y:S01]  /*0370*/  P2R R26, PR, RZ, 0x40 ;  /* 0x00000040ff1a7803 */ /* 0x000fe20000000000 */
[----:B------:R-:W-:Y:S01]  /*0380*/  VIADD R8, R4, 0x5 ;  /* 0x0000000504087836 */ /* 0x000fe20000000000 */
[----:B------:R-:W-:Y:S01]  /*0390*/  ISETP.GE.AND P0, PT, R2, R11, PT ;  /* 0x0000000b0200720c */ /* 0x000fe20003f06270 */
[C---:B------:R-:W-:Y:S01]  /*03a0*/  VIADD R2, R4.reuse, 0x3 ;  /* 0x0000000304027836 */ /* 0x040fe20000000000 */
[----:B------:R-:W-:-:S02]  /*03b0*/  ISETP.GT.AND P6, PT, R4, -0x1, !P5 ;  /* 0xffffffff0400780c */ /* 0x000fc40006fc4270 */
[C---:B------:R-:W-:Y:S02]  /*03c0*/  ISETP.GT.AND P5, PT, R4.reuse, 0x4, !P4 ;  /* 0x000000040400780c */ /* 0x040fe400067a4270 */
[C---:B------:R-:W-:Y:S02]  /*03d0*/  ISETP.GT.AND P4, PT, R4.reuse, 0x3, !P3 ;  /* 0x000000030400780c */ /* 0x040fe40005f84270 */
[C---:B------:R-:W-:Y:S02]  /*03e0*/  ISETP.GT.AND P3, PT, R4.reuse, 0x2, !P2 ;  /* 0x000000020400780c */ /* 0x040fe40005764270 */
[C---:B------:R-:W-:Y:S02]  /*03f0*/  ISETP.GT.AND P1, PT, R4.reuse, 0x1, !P1 ;  /* 0x000000010400780c */ /* 0x040fe40004f24270 */
[----:B------:R-:W-:Y:S02]  /*0400*/  ISETP.GT.AND P2, PT, R4, -0x2, !P0 ;  /* 0xfffffffe0400780c */ /* 0x000fe40004744270 */
[----:B------:R-:W-:Y:S01]  /*0410*/  ISETP.GE.AND P0, PT, R0, R11, PT ;  /* 0x0000000b0000720c */ /* 0x000fe20003f06270 */
[----:B------:R-:W-:Y:S01]  /*0420*/  IMAD.MOV.U32 R0, RZ, RZ, RZ ;  /* 0x000000ffff007224 */ /* 0x000fe200078e00ff */
[----:B------:R-:W-:-:S02]  /*0430*/  P2R R27, PR, RZ, 0x2 ;  /* 0x00000002ff1b7803 */ /* 0x000fc40000000000 */
[----:B------:R-:W-:Y:S02]  /*0440*/  ISETP.GT.AND P1, PT, R4, -0x3, !P0 ;  /* 0xfffffffd0400780c */ /* 0x000fe40004724270 */
[-C--:B------:R-:W-:Y:S01]  /*0450*/  ISETP.GE.AND P0, PT, R2, R11.reuse, PT ;  /* 0x0000000b0200720c */ /* 0x080fe20003f06270 */
[----:B------:R-:W-:Y:S01]  /*0460*/  IMAD.MOV.U32 R2, RZ, RZ, RZ ;  /* 0x000000ffff027224 */ /* 0x000fe200078e00ff */
[----:B------:R-:W-:Y:S02]  /*0470*/  P2R R18, PR, RZ, 0x4 ;  /* 0x00000004ff127803 */ /* 0x000fe40000000000 */
[----:B------:R-:W-:Y:S02]  /*0480*/  ISETP.GT.AND P2, PT, R4, -0x4, !P0 ;  /* 0xfffffffc0400780c */ /* 0x000fe40004744270 */
[----:B------:R-:W-:Y:S01]  /*0490*/  ISETP.GE.AND P0, PT, R6, R11, PT ;  /* 0x0000000b0600720c */ /* 0x000fe20003f06270 */
[----:B------:R-:W-:Y:S01]  /*04a0*/  IMAD R6, R22, 0xc, R17 ;  /* 0x0000000c16067824 */ /* 0x000fe200078e0211 */
[----:B------:R-:W-:-:S02]  /*04b0*/  P2R R21, PR, RZ, 0x2 ;  /* 0x00000002ff157803 */ /* 0x000fc40000000000 */
[----:B------:R-:W-:Y:S02]  /*04c0*/  ISETP.GT.AND P1, PT, R4, -0x5, !P0 ;  /* 0xfffffffb0400780c */ /* 0x000fe40004724270 */
[----:B------:R-:W-:Y:S01]  /*04d0*/  ISETP.GE.AND P0, PT, R8, R11, PT ;  /* 0x0000000b0800720c */ /* 0x000fe20003f06270 */
[----:B------:R-:W-:Y:S01]  /*04e0*/  IMAD.MOV R11, RZ, RZ, -R4 ;  /* 0x000000ffff0b7224 */ /* 0x000fe200078e0a04 */
[----:B------:R-:W-:Y:S01]  /*04f0*/  P2R R16, PR, RZ, 0x40 ;  /* 0x00000040ff107803 */ /* 0x000fe20000000000 */
[----:B------:R-:W-:Y:S01]  /*0500*/  IMAD R8, R22, 0x3, R17 ;  /* 0x0000000316087824 */ /* 0x000fe200078e0211 */
[----:B------:R-:W-:Y:S01]  /*0510*/  ISETP.GT.AND P0, PT, R4, -0x6, !P0 ;  /* 0xfffffffa0400780c */ /* 0x000fe20004704270 */
[C---:B------:R-:W-:Y:S01]  /*0520*/  IMAD R11, R10.reuse, R11, R19 ;  /* 0x0000000b0a0b7224 */ /* 0x040fe200078e0213 */
[----:B------:R-:W-:Y:S01]  /*0530*/  P2R R30, PR, RZ, 0x20 ;  /* 0x00000020ff1e7803 */ /* 0x000fe20000000000 */
[--C-:B------:R-:W-:Y:S01]  /*0540*/  IMAD R10, R10, 0x3, R17.reuse ;  /* 0x000000030a0a7824 */ /* 0x100fe200078e0211 */
[----:B------:R-:W-:Y:S01]  /*0550*/  P2R R29, PR, RZ, 0x10 ;  /* 0x00000010ff1d7803 */ /* 0x000fe20000000000 */
[----:B------:R-:W-:Y:S01]  /*0560*/  IMAD R4, R22, 0xf, R17 ;  /* 0x0000000f16047824 */ /* 0x000fe200078e0211 */
[----:B------:R-:W-:-:S02]  /*0570*/  P2R R28, PR, RZ, 0x8 ;  /* 0x00000008ff1c7803 */ /* 0x000fc40000000000 */
[----:B------:R-:W-:Y:S02]  /*0580*/  P2R R20, PR, RZ, 0x4 ;  /* 0x00000004ff147803 */ /* 0x000fe40000000000 */
[----:B------:R-:W-:Y:S02]  /*0590*/  P2R R24, PR, RZ, 0x2 ;  /* 0x00000002ff187803 */ /* 0x000fe40000000000 */
[----:B-12---:R-:W-:-:S07]  /*05a0*/  P2R R25, PR, RZ, 0x1 ;  /* 0x00000001ff197803 */ /* 0x006fce0000000000 */
.L_x_0:
[----:B------:R-:W-:Y:S01]  /*05b0*/  VIADD R22, R11, UR4 ;  /* 0x000000040b167c36 */ /* 0x000fe20008000000 */
[----:B------:R-:W-:Y:S02]  /*05c0*/  ISETP.NE.AND P0, PT, R30, RZ, PT ;  /* 0x000000ff1e00720c */ /* 0x000fe40003f05270 */
[----:B------:R-:W-:Y:S02]  /*05d0*/  ISETP.NE.AND P3, PT, R29, RZ, PT ;  /* 0x000000ff1d00720c */ /* 0x000fe40003f65270 */
[----:B------:R-:W-:Y:S02]  /*05e0*/  ISETP.GE.AND P5, PT, R22, UR8, PT ;  /* 0x0000000816007c0c */ /* 0x000fe4000bfa6270 */
[----:B------:R-:W-:Y:S02]  /*05f0*/  ISETP.NE.AND P2, PT, R28, RZ, PT ;  /* 0x000000ff1c00720c */ /* 0x000fe40003f45270 */
[----:B------:R-:W-:Y:S02]  /*0600*/  ISETP.GT.AND P5, PT, R22, -0x1, !P5 ;  /* 0xffffffff1600780c */ /* 0x000fe40006fa4270 */
[----:B------:R-:W-:-:S02]  /*0610*/  ISETP.NE.AND P1, PT, R27, RZ, PT ;  /* 0x000000ff1b00720c */ /* 0x000fc40003f25270 */
[----:B------:R-:W-:Y:S02]  /*0620*/  PLOP3.LUT P4, PT, P5, P0, PT, 0x80, 0x8 ;  /* 0x000000000008781c */ /* 0x000fe40002f81070 */
[----:B------:R-:W-:Y:S02]  /*0630*/  PLOP3.LUT P3, PT, P5, P3, PT, 0x80, 0x8 ;  /* 0x000000000008781c */ /* 0x000fe40002f67070 */
[----:B------:R-:W-:Y:S02]  /*0640*/  PLOP3.LUT P2, PT, P5, P2, PT, 0x80, 0x8 ;  /* 0x000000000008781c */ /* 0x000fe40002f45070 */
[----:B------:R-:W-:Y:S02]  /*0650*/  PLOP3.LUT P1, PT, P5, P1, PT, 0x80, 0x8 ;  /* 0x000000000008781c */ /* 0x000fe40002f23070 */
[----:B------:R-:W-:-:S05]  /*0660*/  ISETP.NE.AND P6, PT, R26, RZ, PT ;  /* 0x000000ff1a00720c */ /* 0x000fca0003fc5270 */
[----:B------:R-:W0:Y:S01]  /*0670*/  @P4 LDC.64 R22, c[0x0][0x380] ;  /* 0x0000e000ff164b82 */ /* 0x000e220000000a00 */
[----:B------:R-:W-:-:S05]  /*0680*/  @P4 VIADD R31, R4, 0xfffffff1 ;  /* 0xfffffff1041f4836 */ /* 0x000fca0000000000 */
[----:B------:R-:W-:Y:S01]  /*0690*/  @P1 VIADD R38, R7, 0xfffffff1 ;  /* 0xfffffff107261836 */ /* 0x000fe20000000000 */
[----:B0-----:R-:W-:-:S04]  /*06a0*/  @P4 IADD3 R36, P0, PT, R31, R22, RZ ;  /* 0x000000161f244210 */ /* 0x001fc80007f1e0ff */
[----:B------:R-:W-:Y:S01]  /*06b0*/  @P4 LEA.HI.X.SX32 R37, R31, R23, 0x1, P0 ;  /* 0x000000171f254211 */ /* 0x000fe200000f0eff */
[----:B------:R-:W-:Y:S01]  /*06c0*/  @P3 VIADD R31, R6, 0xfffffff1 ;  /* 0xfffffff1061f3836 */ /* 0x000fe20000000000 */
[----:B------:R-:W0:Y:S01]  /*06d0*/  @P3 LDC.64 R22, c[0x0][0x380] ;  /* 0x0000e000ff163b82 */ /* 0x000e220000000a00 */
[----:B------:R-:W-:Y:S02]  /*06e0*/  PLOP3.LUT P6, PT, P5, P6, PT, 0x80, 0x8 ;  /* 0x000000000008781c */ /* 0x000fe40002fcd070 */
[----:B------:R1:W2:Y:S01]  /*06f0*/  @P4 LDG.E.U8 R40, desc[UR6][R36.64+0x2] ;  /* 0x0000020624284981 */ /* 0x0002a2000c1e1100 */
[----:B0-----:R-:W-:-:S04]  /*0700*/  @P3 IADD3 R34, P0, PT, R31, R22, RZ ;  /* 0x000000161f223210 */ /* 0x001fc80007f1e0ff */
[----:B------:R-:W-:Y:S01]  /*0710*/  @P3 LEA.HI.X.SX32 R35, R31, R23, 0x1, P0 ;  /* 0x000000171f233211 */ /* 0x000fe200000f0eff */
[----:B------:R-:W-:Y:S01]  /*0720*/  @P2 VIADD R31, R5, 0xfffffff1 ;  /* 0xfffffff1051f2836 */ /* 0x000fe20000000000 */
[----:B------:R-:W0:Y:S04]  /*0730*/  @P2 LDC.64 R22, c[0x0][0x380] ;  /* 0x0000e000ff162b82 */ /* 0x000e280000000a00 */
[----:B0-----:R-:W-:-:S04]  /*0740*/  @P2 IADD3 R32, P0, PT, R31, R22, RZ ;  /* 0x000000161f202210 */ /* 0x001fc80007f1e0ff */
[----:B------:R-:W-:Y:S02]  /*0750*/  @P2 LEA.HI.X.SX32 R33, R31, R23, 0x1, P0 ;  /* 0x000000171f212211 */ /* 0x000fe400000f0eff */
[----:B------:R-:W0:Y:S01]  /*0760*/  @P1 LDC.64 R22, c[0x0][0x380] ;  /* 0x0000e000ff161b82 */ /* 0x000e220000000a00 */
[----:B------:R-:W-:Y:S01]  /*0770*/  @P6 VIADD R39, R8, 0xfffffff1 ;  /* 0xfffffff108276836 */ /* 0x000fe20000000000 */
[----:B------:R-:W-:Y:S02]  /*0780*/  P2R R31, PR, RZ, 0x4 ;  /* 0x00000004ff1f7803 */ /* 0x000fe40000000000 */
[----:B------:R-:W-:Y:S02]  /*0790*/  ISETP.NE.AND P2, PT, R16, RZ, PT ;  /* 0x000000ff1000720c */ /* 0x000fe40003f45270 */
[C---:B0-----:R-:W-:Y:S02]  /*07a0*/  @P1 IADD3 R42, P0, PT, R38.reuse, R22, RZ ;  /* 0x00000016262a1210 */ /* 0x041fe40007f1e0ff */
[----:B------:R-:W3:Y:S02]  /*07b0*/  @P4 LDG.E.U8 R22, desc[UR6][R36.64] ;  /* 0x0000000624164981 */ /* 0x000ee4000c1e1100 */
[----:B------:R-:W-:-:S02]  /*07c0*/  @P1 LEA.HI.X.SX32 R43, R38, R23, 0x1, P0 ;  /* 0x00000017262b1211 */ /* 0x000fc400000f0eff */
[----:B---3--:R-:W-:Y:S02]  /*07d0*/  @P4 I2FP.F32.U32 R23, R22 ;  /* 0x0000001600174245 */ /* 0x008fe40000201000 */
[----:B------:R-:W3:Y:S03]  /*07e0*/  @P4 LDG.E.U8 R22, desc[UR6][R36.64+0x1] ;  /* 0x0000010624164981 */ /* 0x000ee6000c1e1100 */
[----:B------:R-:W-:Y:S01]  /*07f0*/  @P4 FADD R0, R0, R23 ;  /* 0x0000001700004221 */ /* 0x000fe20000000000 */
[----:B---3--:R-:W-:-:S05]  /*0800*/  @P4 I2FP.F32.U32 R23, R22 ;  /* 0x0000001600174245 */ /* 0x008fca0000201000 */
[----:B------:R-:W-:Y:S02]  /*0810*/  @P4 FADD R2, R2, R23 ;  /* 0x0000001702024221 */ /* 0x000fe40000000000 */
[----:B------:R-:W0:Y:S02]  /*0820*/  @P6 LDC.64 R22, c[0x0][0x380] ;  /* 0x0000e000ff166b82 */ /* 0x000e240000000a00 */
[C---:B0-----:R-:W-:Y:S02]  /*0830*/  @P6 IADD3 R38, P0, PT, R39.reuse, R22, RZ ;  /* 0x0000001627266210 */ /* 0x041fe40007f1e0ff */
[----:B------:R-:W3:Y:S02]  /*0840*/  @P3 LDG.E.U8 R22, desc[UR6][R34.64] ;  /* 0x0000000622163981 */ /* 0x000ee4000c1e1100 */
[----:B------:R-:W-:Y:S02]  /*0850*/  @P6 LEA.HI.X.SX32 R39, R39, R23, 0x1, P0 ;  /* 0x0000001727276211 */ /* 0x000fe400000f0eff */
[----:B------:R-:W-:-:S02]  /*0860*/  PLOP3.LUT P0, PT, P5, P2, PT, 0x80, 0x8 ;  /* 0x000000000008781c */ /* 0x000fc40002f05070 */
[----:B---3--:R-:W-:Y:S02]  /*0870*/  @P3 I2FP.F32.U32 R23, R22 ;  /* 0x0000001600173245 */ /* 0x008fe40000201000 */
[----:B------:R-:W3:Y:S03]  /*0880*/  @P3 LDG.E.U8 R22, desc[UR6][R34.64+0x1] ;  /* 0x0000010622163981 */ /* 0x000ee6000c1e1100 */
[----:B------:R-:W-:-:S06]  /*0890*/  @P3 FADD R0, R0, R23 ;  /* 0x0000001700003221 */ /* 0x000fcc0000000000 */
[----:B-1----:R-:W-:Y:S01]  /*08a0*/  @P0 VIADD R37, R17, 0xfffffff1 ;  /* 0xfffffff111250836 */ /* 0x002fe20000000000 */
[----:B---3--:R-:W-:-:S05]  /*08b0*/  @P3 I2FP.F32.U32 R23, R22 ;  /* 0x0000001600173245 */ /* 0x008fca0000201000 */
[----:B------:R-:W-:Y:S02]  /*08c0*/  @P3 FADD R2, R2, R23 ;  /* 0x0000001702023221 */ /* 0x000fe40000000000 */
[----:B------:R-:W0:Y:S02]  /*08d0*/  @P0 LDC.64 R22, c[0x0][0x380] ;  /* 0x0000e000ff160b82 */ /* 0x000e240000000a00 */
[----:B0-----:R-:W-:-:S04]  /*08e0*/  @P0 IADD3 R36, P2, PT, R37, R22, RZ ;  /* 0x0000001625240210 */ /* 0x001fc80007f5e0ff */
[----:B------:R-:W-:Y:S02]  /*08f0*/  @P0 LEA.HI.X.SX32 R37, R37, R23, 0x1, P2 ;  /* 0x0000001725250211 */ /* 0x000fe400010f0eff */
[----:B------:R-:W-:-:S13]  /*0900*/  ISETP.NE.AND P2, PT, R31, RZ, PT ;  /* 0x000000ff1f00720c */ /* 0x000fda0003f45270 */
[----:B------:R-:W3:Y:S01]  /*0910*/  @P2 LDG.E.U8 R22, desc[UR6][R32.64] ;  /* 0x0000000620162981 */ /* 0x000ee2000c1e1100 */
[----:B--2---:R-:W-:-:S03]  /*0920*/  @P4 I2FP.F32.U32 R40, R40 ;  /* 0x0000002800284245 */ /* 0x004fc60000201000 */
[----:B------:R-:W2:Y:S02]  /*0930*/  @P2 LDG.E.U8 R41, desc[UR6][R32.64+0x2] ;  /* 0x0000020620292981 */ /* 0x000ea4000c1e1100 */
[----:B------:R-:W-:Y:S02]  /*0940*/  @P4 FADD R3, R3, R40 ;  /* 0x0000002803034221 */ /* 0x000fe40000000000 */
[----:B------:R-:W4:Y:S01]  /*0950*/  @P3 LDG.E.U8 R40, desc[UR6][R34.64+0x2] ;  /* 0x0000020622283981 */ /* 0x000f22000c1e1100 */
[----:B------:R-:W-:Y:S02]  /*0960*/  P2R R31, PR, RZ, 0x1 ;  /* 0x00000001ff1f7803 */ /* 0x000fe40000000000 */
[----:B---3--:R-:W-:Y:S02]  /*0970*/  @P2 I2FP.F32.U32 R23, R22 ;  /* 0x0000001600172245 */ /* 0x008fe40000201000 */
[----:B------:R-:W3:Y:S01]  /*0980*/  @P2 LDG.E.U8 R22, desc[UR6][R32.64+0x1] ;  /* 0x0000010620162981 */ /* 0x000ee2000c1e1100 */
[----:B------:R-:W-:Y:S01]  /*0990*/  ISETP.NE.AND P0, PT, R18, RZ, PT ;  /* 0x000000ff1200720c */ /* 0x000fe20003f05270 */
[----:B------:R-:W-:-:S03]  /*09a0*/  @P4 VIADD R9, R9, 0x1 ;  /* 0x0000000109094836 */ /* 0x000fc60000000000 */
[----:B------:R-:W-:Y:S01]  /*09b0*/  PLOP3.LUT P4, PT, P5, P0, PT, 0x80, 0x8 ;  /* 0x000000000008781c */ /* 0x000fe20002f81070 */
[----:B------:R-:W-:Y:S01]  /*09c0*/  @P2 FADD R0, R0, R23 ;  /* 0x0000001700002221 */ /* 0x000fe20000000000 */
[----:B----4-:R-:W-:-:S11]  /*09d0*/  @P3 I2FP.F32.U32 R40, R40 ;  /* 0x0000002800283245 */ /* 0x010fd60000201000 */
[----:B------:R-:W-:Y:S02]  /*09e0*/  @P4 VIADD R35, R10, 0xfffffff1 ;  /* 0xfffffff10a234836 */ /* 0x000fe40000000000 */
[----:B------:R-:W-:Y:S01]  /*09f0*/  @P3 FADD R3, R3, R40 ;  /* 0x0000002803033221 */ /* 0x000fe20000000000 */
[----:B---3--:R-:W-:-:S05]  /*0a00*/  @P2 I2FP.F32.U32 R23, R22 ;  /* 0x0000001600172245 */ /* 0x008fca0000201000 */
[----:B------:R-:W-:Y:S02]  /*0a10*/  @P2 FADD R2, R2, R23 ;  /* 0x0000001702022221 */ /* 0x000fe40000000000 */
[----:B------:R-:W0:Y:S02]  /*0a20*/  @P4 LDC.64 R22, c[0x0][0x380] ;  /* 0x0000e000ff164b82 */ /* 0x000e240000000a00 */
[C---:B0-----:R-:W-:Y:S02]  /*0a30*/  @P4 IADD3 R34, P0, PT, R35.reuse, R22, RZ ;  /* 0x0000001623224210 */ /* 0x041fe40007f1e0ff */
[----:B--2---:R-:W-:Y:S02]  /*0a40*/  @P2 I2FP.F32.U32 R22, R41 ;  /* 0x0000002900162245 */ /* 0x004fe40000201000 */
[----:B------:R-:W-:Y:S01]  /*0a50*/  @P4 LEA.HI.X.SX32 R35, R35, R23, 0x1, P0 ;  /* 0x0000001723234211 */ /* 0x000fe200000f0eff */
[----:B------:R-:W2:Y:S02]  /*0a60*/  @P1 LDG.E.U8 R41, desc[UR6][R42.64+0x2] ;  /* 0x000002062a291981 */ /* 0x000ea4000c1e1100 */
[----:B------:R-:W-:-:S02]  /*0a70*/  @P2 FADD R3, R3, R22 ;  /* 0x0000001603032221 */ /* 0x000fc40000000000 */
[----:B------:R-:W3:Y:S01]  /*0a80*/  @P1 LDG.E.U8 R22, desc[UR6][R42.64] ;  /* 0x000000062a161981 */ /* 0x000ee2000c1e1100 */
[----:B------:R-:W-:Y:S02]  /*0a90*/  P2R R40, PR, RZ, 0x10 ;  /* 0x00000010ff287803 */ /* 0x000fe40000000000 */
[----:B------:R-:W-:Y:S01]  /*0aa0*/  ISETP.NE.AND P4, PT, R21, RZ, PT ;  /* 0x000000ff1500720c */ /* 0x000fe20003f85270 */
[----:B------:R-:W-:Y:S01]  /*0ab0*/  @P3 VIADD R9, R9, 0x1 ;  /* 0x0000000109093836 */ /* 0x000fe20000000000 */
[----:B---3--:R-:W-:Y:S02]  /*0ac0*/  @P1 I2FP.F32.U32 R23, R22 ;  /* 0x0000001600171245 */ /* 0x008fe40000201000 */
[----:B------:R-:W3:Y:S01]  /*0ad0*/  @P1 LDG.E.U8 R22, desc[UR6][R42.64+0x1] ;  /* 0x000001062a161981 */ /* 0x000ee2000c1e1100 */
[----:B------:R-:W-:Y:S02]  /*0ae0*/  PLOP3.LUT P3, PT, P5, P4, PT, 0x80, 0x8 ;  /* 0x000000000008781c */ /* 0x000fe40002f69070 */
[----:B------:R-:W-:-:S11]  /*0af0*/  @P1 FADD R0, R0, R23 ;  /* 0x0000001700001221 */ /* 0x000fd60000000000 */
[----:B------:R-:W-:Y:S01]  /*0b00*/  @P3 VIADD R33, R12, 0xfffffff1 ;  /* 0xfffffff10c213836 */ /* 0x000fe20000000000 */
        /* <DEDUP_REMOVED lines=9> */
[----:B------:R-:W-:Y:S01]  /*0ba0*/  ISETP.NE.AND P0, PT, R20, RZ, PT ;  /* 0x000000ff1400720c */ /* 0x000fe20003f05270 */
[----:B------:R-:W-:-:S03]  /*0bb0*/  @P2 VIADD R9, R9, 0x1 ;  /* 0x0000000109092836 */ /* 0x000fc60000000000 */
[----:B------:R-:W-:Y:S02]  /*0bc0*/  PLOP3.LUT P2, PT, P5, P0, PT, 0x80, 0x8 ;  /* 0x000000000008781c */ /* 0x000fe40002f41070 */
[----:B---3--:R-:W-:Y:S02]  /*0bd0*/  @P6 I2FP.F32.U32 R23, R22 ;  /* 0x0000001600176245 */ /* 0x008fe40000201000 */
[----:B------:R-:W3:Y:S03]  /*0be0*/  @P6 LDG.E.U8 R22, desc[UR6][R38.64+0x1] ;  /* 0x0000010626166981 */ /* 0x000ee6000c1e1100 */
[----:B------:R-:W-:-:S06]  /*0bf0*/  @P6 FADD R0, R0, R23 ;  /* 0x0000001700006221 */ /* 0x000fcc0000000000 */
[----:B------:R-:W-:Y:S01]  /*0c00*/  @P2 VIADD R43, R13, 0xfffffff1 ;  /* 0xfffffff10d2b2836 */ /* 0x000fe20000000000 */
[----:B---3--:R-:W-:-:S05]  /*0c10*/  @P6 I2FP.F32.U32 R23, R22 ;  /* 0x0000001600176245 */ /* 0x008fca0000201000 */
[----:B------:R-:W-:Y:S02]  /*0c20*/  @P6 FADD R2, R2, R23 ;  /* 0x0000001702026221 */ /* 0x000fe40000000000 */
[----:B------:R-:W0:Y:S02]  /*0c30*/  @P2 LDC.64 R22, c[0x0][0x380] ;  /* 0x0000e000ff162b82 */ /* 0x000e240000000a00 */
[----:B0-----:R-:W-:-:S04]  /*0c40*/  @P2 IADD3 R42, P0, PT, R43, R22, RZ ;  /* 0x000000162b2a2210 */ /* 0x001fc80007f1e0ff */
[----:B------:R-:W-:Y:S02]  /*0c50*/  @P2 LEA.HI.X.SX32 R43, R43, R23, 0x1, P0 ;  /* 0x000000172b2b2211 */ /* 0x000fe400000f0eff */
[----:B------:R-:W-:Y:S02]  /*0c60*/  ISETP.NE.AND P0, PT, R31, RZ, PT ;  /* 0x000000ff1f00720c */ /* 0x000fe40003f05270 */
[----:B--2---:R-:W-:-:S05]  /*0c70*/  @P6 I2FP.F32.U32 R22, R41 ;  /* 0x0000002900166245 */ /* 0x004fca0000201000 */
[----:B------:R-:W-:-:S06]  /*0c80*/  @P6 FADD R3, R3, R22 ;  /* 0x0000001603036221 */ /* 0x000fcc0000000000 */
[----:B------:R-:W2:Y:S04]  /*0c90*/  @P0 LDG.E.U8 R22, desc[UR6][R36.64] ;  /* 0x0000000624160981 */ /* 0x000ea8000c1e1100 */
[----:B------:R-:W3:Y:S01]  /*0ca0*/  @P0 LDG.E.U8 R31, desc[UR6][R36.64+0x2] ;  /* 0x00000206241f0981 */ /* 0x000ee2000c1e1100 */
[----:B------:R-:W-:Y:S01]  /*0cb0*/  ISETP.NE.AND P4, PT, R24, RZ, PT ;  /* 0x000000ff1800720c */ /* 0x000fe20003f85270 */
[----:B------:R-:W-:Y:S01]  /*0cc0*/  @P1 VIADD R9, R9, 0x1 ;  /* 0x0000000109091836 */ /* 0x000fe20000000000 */
[----:B--2---:R-:W-:Y:S02]  /*0cd0*/  @P0 I2FP.F32.U32 R23, R22 ;  /* 0x0000001600170245 */ /* 0x004fe40000201000 */
[----:B------:R-:W2:Y:S01]  /*0ce0*/  @P0 LDG.E.U8 R22, desc[UR6][R36.64+0x1] ;  /* 0x0000010624160981 */ /* 0x000ea2000c1e1100 */
[----:B------:R-:W-:-:S02]  /*0cf0*/  PLOP3.LUT P1, PT, P5, P4, PT, 0x80, 0x8 ;  /* 0x000000000008781c */ /* 0x000fc40002f29070 */
[----:B------:R-:W-:-:S11]  /*0d00*/  @P0 FADD R0, R0, R23 ;  /* 0x0000001700000221 */ /* 0x000fd60000000000 */
[----:B------:R-:W-:Y:S01]  /*0d10*/  @P1 VIADD R39, R14, 0xfffffff1 ;  /* 0xfffffff10e271836 */ /* 0x000fe20000000000 */
[----:B--2---:R-:W-:-:S05]  /*0d20*/  @P0 I2FP.F32.U32 R23, R22 ;  /* 0x0000001600170245 */ /* 0x004fca0000201000 */
[----:B------:R-:W-:Y:S02]  /*0d30*/  @P0 FADD R2, R2, R23 ;  /* 0x0000001702020221 */ /* 0x000fe40000000000 */
[----:B------:R-:W0:Y:S02]  /*0d40*/  @P1 LDC.64 R22, c[0x0][0x380] ;  /* 0x0000e000ff161b82 */ /* 0x000e240000000a00 */
[----:B0-----:R-:W-:-:S04]  /*0d50*/  @P1 IADD3 R38, P4, PT, R39, R22, RZ ;  /* 0x0000001627261210 */ /* 0x001fc80007f9e0ff */
[----:B------:R-:W-:Y:S02]  /*0d60*/  @P1 LEA.HI.X.SX32 R39, R39, R23, 0x1, P4 ;  /* 0x0000001727271211 */ /* 0x000fe400020f0eff */
[----:B------:R-:W-:Y:S02]  /*0d70*/  ISETP.NE.AND P4, PT, R40, RZ, PT ;  /* 0x000000ff2800720c */ /* 0x000fe40003f85270 */
[----:B---3--:R-:W-:-:S05]  /*0d80*/  @P0 I2FP.F32.U32 R22, R31 ;  /* 0x0000001f00160245 */ /* 0x008fca0000201000 */
[----:B------:R-:W-:-:S06]  /*0d90*/  @P0 FADD R3, R3, R22 ;  /* 0x0000001603030221 */ /* 0x000fcc0000000000 */
[----:B------:R-:W2:Y:S04]  /*0da0*/  @P4 LDG.E.U8 R22, desc[UR6][R34.64] ;  /* 0x0000000622164981 */ /* 0x000ea8000c1e1100 */
[----:B------:R-:W3:Y:S01]  /*0db0*/  @P4 LDG.E.U8 R31, desc[UR6][R34.64+0x2] ;  /* 0x00000206221f4981 */ /* 0x000ee2000c1e1100 */
[----:B------:R-:W-:Y:S01]  /*0dc0*/  @P6 VIADD R9, R9, 0x1 ;  /* 0x0000000109096836 */ /* 0x000fe20000000000 */
[----:B------:R-:W-:Y:S02]  /*0dd0*/  ISETP.NE.AND P6, PT, R25, RZ, PT ;  /* 0x000000ff1900720c */ /* 0x000fe40003fc5270 */
[----:B--2---:R-:W-:Y:S02]  /*0de0*/  @P4 I2FP.F32.U32 R23, R22 ;  /* 0x0000001600174245 */ /* 0x004fe40000201000 */
[----:B------:R-:W2:Y:S01]  /*0df0*/  @P4 LDG.E.U8 R22, desc[UR6][R34.64+0x1] ;  /* 0x0000010622164981 */ /* 0x000ea2000c1e1100 */
[----:B------:R-:W-:-:S02]  /*0e00*/  PLOP3.LUT P5, PT, P5, P6, PT, 0x80, 0x8 ;  /* 0x000000000008781c */ /* 0x000fc40002fad070 */
[----:B------:R-:W-:Y:S01]  /*0e10*/  @P4 FADD R0, R0, R23 ;  /* 0x0000001700004221 */ /* 0x000fe20000000000 */
[----:B------:R-:W4:Y:S10]  /*0e20*/  @P3 LDG.E.U8 R34, desc[UR6][R32.64+0x2] ;  /* 0x0000020620223981 */ /* 0x000f34000c1e1100 */
[----:B------:R-:W-:Y:S01]  /*0e30*/  @P5 VIADD R36, R15, 0xfffffff1 ;  /* 0xfffffff10f245836 */ /* 0x000fe20000000000 */
[----:B--2---:R-:W-:-:S05]  /*0e40*/  @P4 I2FP.F32.U32 R23, R22 ;  /* 0x0000001600174245 */ /* 0x004fca0000201000 */
[----:B------:R-:W-:Y:S02]  /*0e50*/  @P4 FADD R2, R2, R23 ;  /* 0x0000001702024221 */ /* 0x000fe40000000000 */
[----:B------:R-:W0:Y:S02]  /*0e60*/  @P5 LDC.64 R22, c[0x0][0x380] ;  /* 0x0000e000ff165b82 */ /* 0x000e240000000a00 */
[----:B0-----:R-:W-:-:S04]  /*0e70*/  @P5 IADD3 R22, P6, PT, R36, R22, RZ ;  /* 0x0000001624165210 */ /* 0x001fc80007fde0ff */
[----:B------:R-:W-:Y:S02]  /*0e80*/  @P5 LEA.HI.X.SX32 R23, R36, R23, 0x1, P6 ;  /* 0x0000001724175211 */ /* 0x000fe400030f0eff */
[----:B---3--:R-:W-:Y:S02]  /*0e90*/  @P4 I2FP.F32.U32 R36, R31 ;  /* 0x0000001f00244245 */ /* 0x008fe40000201000 */
[----:B------:R-:W2:Y:S02]  /*0ea0*/  @P3 LDG.E.U8 R31, desc[UR6][R32.64] ;  /* 0x00000006201f3981 */ /* 0x000ea4000c1e1100 */
[----:B--2---:R-:W-:-:S05]  /*0eb0*/  @P3 I2FP.F32.U32 R31, R31 ;  /* 0x0000001f001f3245 */ /* 0x004fca0000201000 */
[----:B------:R-:W-:Y:S02]  /*0ec0*/  @P3 FADD R0, R0, R31 ;  /* 0x0000001f00003221 */ /* 0x000fe40000000000 */
[----:B------:R-:W2:Y:S01]  /*0ed0*/  @P3 LDG.E.U8 R31, desc[UR6][R32.64+0x1] ;  /* 0x00000106201f3981 */ /* 0x000ea2000c1e1100 */
[----:B----4-:R-:W-:Y:S01]  /*0ee0*/  @P3 I2FP.F32.U32 R34, R34 ;  /* 0x0000002200223245 */ /* 0x010fe20000201000 */
[----:B------:R-:W-:Y:S02]  /*0ef0*/  @P4 FADD R3, R3, R36 ;  /* 0x0000002403034221 */ /* 0x000fe40000000000 */
[----:B------:R-:W3:Y:S02]  /*0f00*/  @P2 LDG.E.U8 R36, desc[UR6][R42.64+0x2] ;  /* 0x000002062a242981 */ /* 0x000ee4000c1e1100 */
[----:B------:R-:W-:Y:S02]  /*0f10*/  @P3 FADD R3, R3, R34 ;  /* 0x0000002203033221 */ /* 0x000fe40000000000 */
[----:B------:R-:W4:Y:S04]  /*0f20*/  @P2 LDG.E.U8 R34, desc[UR6][R42.64+0x1] ;  /* 0x000001062a222981 */ /* 0x000f28000c1e1100 */
[----:B------:R-:W5:Y:S01]  /*0f30*/  @P1 LDG.E.U8 R32, desc[UR6][R38.64+0x1] ;  /* 0x0000010626201981 */ /* 0x000f62000c1e1100 */
[----:B--2---:R-:W-:-:S05]  /*0f40*/  @P3 I2FP.F32.U32 R31, R31 ;  /* 0x0000001f001f3245 */ /* 0x004fca0000201000 */
[----:B------:R-:W-:Y:S02]  /*0f50*/  @P3 FADD R2, R2, R31 ;  /* 0x0000001f02023221 */ /* 0x000fe40000000000 */
[----:B------:R-:W2:Y:S01]  /*0f60*/  @P2 LDG.E.U8 R31, desc[UR6][R42.64] ;  /* 0x000000062a1f2981 */ /* 0x000ea2000c1e1100 */
[----:B----4-:R-:W-:-:S03]  /*0f70*/  @P2 I2FP.F32.U32 R35, R34 ;  /* 0x0000002200232245 */ /* 0x010fc60000201000 */
[----:B------:R-:W4:Y:S01]  /*0f80*/  @P1 LDG.E.U8 R34, desc[UR6][R38.64+0x2] ;  /* 0x0000020626221981 */ /* 0x000f22000c1e1100 */
[----:B--2---:R-:W-:-:S05]  /*0f90*/  @P2 I2FP.F32.U32 R31, R31 ;  /* 0x0000001f001f2245 */ /* 0x004fca0000201000 */
[----:B------:R-:W-:Y:S02]  /*0fa0*/  @P2 FADD R0, R0, R31 ;  /* 0x0000001f00002221 */ /* 0x000fe40000000000 */
[----:B------:R-:W2:Y:S01]  /*0fb0*/  @P1 LDG.E.U8 R31, desc[UR6][R38.64] ;  /* 0x00000006261f1981 */ /* 0x000ea2000c1e1100 */
[----:B---3--:R-:W-:Y:S02]  /*0fc0*/  @P2 I2FP.F32.U32 R36, R36 ;  /* 0x0000002400242245 */ /* 0x008fe40000201000 */
[----:B----4-:R-:W-:-:S03]  /*0fd0*/  @P1 I2FP.F32.U32 R34, R34 ;  /* 0x0000002200221245 */ /* 0x010fc60000201000 */
[----:B------:R-:W-:Y:S01]  /*0fe0*/  @P2 FADD R3, R3, R36 ;  /* 0x0000002403032221 */ /* 0x000fe20000000000 */
[----:B-----5:R-:W-:Y:S02]  /*0ff0*/  @P1 I2FP.F32.U32 R33, R32 ;  /* 0x0000002000211245 */ /* 0x020fe40000201000 */
[----:B------:R-:W3:Y:S01]  /*1000*/  @P5 LDG.E.U8 R32, desc[UR6][R22.64+0x1] ;  /* 0x0000010616205981 */ /* 0x000ee2000c1e1100 */
[----:B------:R-:W-:-:S03]  /*1010*/  @P1 FADD R3, R3, R34 ;  /* 0x0000002203031221 */ /* 0x000fc60000000000 */
[----:B------:R-:W4:Y:S01]  /*1020*/  @P5 LDG.E.U8 R34, desc[UR6][R22.64+0x2] ;  /* 0x0000020616225981 */ /* 0x000f22000c1e1100 */
[----:B--2---:R-:W-:-:S05]  /*1030*/  @P1 I2FP.F32.U32 R31, R31 ;  /* 0x0000001f001f1245 */ /* 0x004fca0000201000 */
[----:B------:R-:W-:Y:S02]  /*1040*/  @P1 FADD R0, R0, R31 ;  /* 0x0000001f00001221 */ /* 0x000fe40000000000 */
[----:B------:R-:W2:Y:S01]  /*1050*/  @P5 LDG.E.U8 R31, desc[UR6][R22.64] ;  /* 0x00000006161f5981 */ /* 0x000ea2000c1e1100 */
[----:B------:R-:W-:Y:S01]  /*1060*/  @P0 VIADD R9, R9, 0x1 ;  /* 0x0000000109090836 */ /* 0x000fe20000000000 */
[----:B------:R-:W-:-:S03]  /*1070*/  UIADD3 UR5, UPT, UPT, UR5, 0x3, URZ ;  /* 0x0000000305057890 */ /* 0x000fc6000fffe0ff */
[----:B------:R-:W-:Y:S01]  /*1080*/  @P4 VIADD R9, R9, 0x1 ;  /* 0x0000000109094836 */ /* 0x000fe20000000000 */
[----:B------:R-:W-:Y:S01]  /*1090*/  UISETP.NE.AND UP0, UPT, UR5, 0x12, UPT ;  /* 0x000000120500788c */ /* 0x000fe2000bf05270 */
[----:B------:R-:W-:Y:S02]  /*10a0*/  @P2 FADD R2, R2, R35 ;  /* 0x0000002302022221 */ /* 0x000fe40000000000 */
[----:B------:R-:W-:Y:S01]  /*10b0*/  @P3 VIADD R9, R9, 0x1 ;  /* 0x0000000109093836 */ /* 0x000fe20000000000 */
[----:B----4-:R-:W-:Y:S01]  /*10c0*/  @P5 I2FP.F32.U32 R34, R34 ;  /* 0x0000002200225245 */ /* 0x010fe20000201000 */
[----:B------:R-:W-:Y:S02]  /*10d0*/  @P1 FADD R2, R2, R33 ;  /* 0x0000002102021221 */ /* 0x000fe40000000000 */
[----:B------:R-:W-:Y:S01]  /*10e0*/  @P2 VIADD R9, R9, 0x1 ;  /* 0x0000000109092836 */ /* 0x000fe20000000000 */
[----:B---3--:R-:W-:-:S03]  /*10f0*/  @P5 I2FP.F32.U32 R33, R32 ;  /* 0x0000002000215245 */ /* 0x008fc60000201000 */
[----:B------:R-:W-:Y:S02]  /*1100*/  @P1 VIADD R9, R9, 0x1 ;  /* 0x0000000109091836 */ /* 0x000fe40000000000 */
[----:B------:R-:W-:Y:S01]  /*1110*/  @P5 FADD R3, R3, R34 ;  /* 0x0000002203035221 */ /* 0x000fe20000000000 */
[----:B------:R-:W-:Y:S01]  /*1120*/  @P5 FADD R2, R2, R33 ;  /* 0x0000002102025221 */ /* 0x000fe20000000000 */
[----:B------:R-:W-:Y:S02]  /*1130*/  VIADD R4, R4, 0x3 ;  /* 0x0000000304047836 */ /* 0x000fe40000000000 */
[----:B------:R-:W-:Y:S02]  /*1140*/  @P5 VIADD R9, R9, 0x1 ;  /* 0x0000000109095836 */ /* 0x000fe40000000000 */
[----:B------:R-:W-:Y:S02]  /*1150*/  VIADD R6, R6, 0x3 ;  /* 0x0000000306067836 */ /* 0x000fe40000000000 */
[----:B------:R-:W-:-:S02]  /*1160*/  VIADD R5, R5, 0x3 ;  /* 0x0000000305057836 */ /* 0x000fc40000000000 */
[----:B------:R-:W-:Y:S02]  /*1170*/  VIADD R7, R7, 0x3 ;  /* 0x0000000307077836 */ /* 0x000fe40000000000 */
[----:B------:R-:W-:Y:S02]  /*1180*/  VIADD R8, R8, 0x3 ;  /* 0x0000000308087836 */ /* 0x000fe40000000000 */
[----:B------:R-:W-:Y:S02]  /*1190*/  VIADD R17, R17, 0x3 ;  /* 0x0000000311117836 */ /* 0x000fe40000000000 */
[----:B------:R-:W-:Y:S02]  /*11a0*/  VIADD R10, R10, 0x3 ;  /* 0x000000030a0a7836 */ /* 0x000fe40000000000 */
[----:B------:R-:W-:Y:S02]  /*11b0*/  VIADD R12, R12, 0x3 ;  /* 0x000000030c0c7836 */ /* 0x000fe40000000000 */
[----:B------:R-:W-:-:S02]  /*11c0*/  VIADD R13, R13, 0x3 ;  /* 0x000000030d0d7836 */ /* 0x000fc40000000000 */
[----:B------:R-:W-:Y:S02]  /*11d0*/  VIADD R14, R14, 0x3 ;  /* 0x000000030e0e7836 */ /* 0x000fe40000000000 */
[----:B------:R-:W-:Y:S01]  /*11e0*/  VIADD R15, R15, 0x3 ;  /* 0x000000030f0f7836 */ /* 0x000fe20000000000 */
[----:B------:R-:W-:Y:S01]  /*11f0*/  UIADD3 UR4, UPT, UPT, UR4, 0x1, URZ ;  /* 0x0000000104047890 */ /* 0x000fe2000fffe0ff */
[----:B--2---:R-:W-:-:S05]  /*1200*/  @P5 I2FP.F32.U32 R31, R31 ;  /* 0x0000001f001f5245 */ /* 0x004fca0000201000 */
[----:B------:R-:W-:Y:S01]  /*1210*/  @P5 FADD R0, R0, R31 ;  /* 0x0000001f00005221 */ /* 0x000fe20000000000 */
[----:B------:R-:W-:Y:S06]  /*1220*/  BRA.U UP0, `(.L_x_0) ;  /* 0xfffffff100e07547 */ /* 0x000fec000b83ffff */
[----:B------:R-:W-:Y:S01]  /*1230*/  I2FP.F32.S32 R5, R9 ;  /* 0x0000000900057245 */ /* 0x000fe20000201400 */
[----:B------:R-:W-:Y:S03]  /*1240*/  BSSY.RECONVERGENT B0, `(.L_x_1) ;  /* 0x000000c000007945 */ /* 0x000fe60003800200 */
[----:B------:R-:W0:Y:S08]  /*1250*/  MUFU.RCP R4, R5 ;  /* 0x0000000500047308 */ /* 0x000e300000001000 */
[----:B------:R-:W1:Y:S01]  /*1260*/  FCHK P0, R0, R5 ;  /* 0x0000000500007302 */ /* 0x000e620000000000 */
[----:B0-----:R-:W-:-:S04]  /*1270*/  FFMA R7, -R5, R4, 1 ;  /* 0x3f80000005077423 */ /* 0x001fc80000000104 */
[----:B------:R-:W-:-:S04]  /*1280*/  FFMA R7, R4, R7, R4 ;  /* 0x0000000704077223 */ /* 0x000fc80000000004 */
[----:B------:R-:W-:-:S04]  /*1290*/  FFMA R4, R0, R7, RZ ;  /* 0x0000000700047223 */ /* 0x000fc800000000ff */
[----:B------:R-:W-:-:S04]  /*12a0*/  FFMA R6, -R5, R4, R0 ;  /* 0x0000000405067223 */ /* 0x000fc80000000100 */
[----:B------:R-:W-:Y:S01]  /*12b0*/  FFMA R4, R7, R6, R4 ;  /* 0x0000000607047223 */ /* 0x000fe20000000004 */
[----:B-1----:R-:W-:Y:S06]  /*12c0*/  @!P0 BRA `(.L_x_2) ;  /* 0x00000000000c8947 */ /* 0x002fec0003800000 */
[----:B------:R-:W-:-:S07]  /*12d0*/  MOV R4, 0x12f0 ;  /* 0x000012f000047802 */ /* 0x000fce0000000f00 */
[----:B------:R-:W-:Y:S05]  /*12e0*/  CALL.REL.NOINC `($__internal_0_$__cuda_sm3x_div_rn_noftz_f32_slowpath) ;  /* 0x0000000000c47944 */ /* 0x000fea0003c00000 */
[----:B------:R-:W-:-:S07]  /*12f0*/  IMAD.MOV.U32 R4, RZ, RZ, R9 ;  /* 0x000000ffff047224 */ /* 0x000fce00078e0009 */
.L_x_2:
[----:B------:R-:W-:Y:S05]  /*1300*/  BSYNC.RECONVERGENT B0 ;  /* 0x0000000000007941 */ /* 0x000fea0003800200 */
.L_x_1:
[----:B------:R-:W0:Y:S01]  /*1310*/  LDCU.64 UR4, c[0x0][0x388] ;  /* 0x00007100ff0477ac */ /* 0x000e220008000a00 */
[----:B------:R-:W-:Y:S01]  /*1320*/  F2I.U32.TRUNC.NTZ R9, R4 ;  /* 0x0000000400097305 */ /* 0x000fe2000020f000 */
[----:B------:R-:W-:Y:S01]  /*1330*/  IMAD R19, R19, 0x3, RZ ;  /* 0x0000000313137824 */ /* 0x000fe200078e02ff */
[----:B------:R-:W-:Y:S06]  /*1340*/  BSSY.RECONVERGENT B0, `(.L_x_3) ;  /* 0x0000010000007945 */ /* 0x000fec0003800200 */
[----:B------:R-:W1:Y:S01]  /*1350*/  MUFU.RCP R0, R5 ;  /* 0x0000000500007308 */ /* 0x000e620000001000 */
[----:B0-----:R-:W-:-:S05]  /*1360*/  IADD3 R6, P0, PT, R19, UR4, RZ ;  /* 0x0000000413067c10 */ /* 0x001fca000ff1e0ff */
[----:B------:R-:W-:Y:S02]  /*1370*/  IMAD.X R7, RZ, RZ, UR5, P0 ;  /* 0x00000005ff077e24 */ /* 0x000fe400080e06ff */
[----:B-1----:R-:W-:-:S03]  /*1380*/  FFMA R11, -R5, R0, 1 ;  /* 0x3f800000050b7423 */ /* 0x002fc60000000100 */
[----:B------:R0:W-:Y:S02]  /*1390*/  STG.E.U8 desc[UR6][R6.64], R9 ;  /* 0x0000000906007986 */ /* 0x0001e4000c101106 */
[----:B------:R-:W1:Y:S01]  /*13a0*/  FCHK P0, R2, R5 ;  /* 0x0000000502007302 */ /* 0x000e620000000000 */
[----:B------:R-:W-:-:S04]  /*13b0*/  FFMA R13, R0, R11, R0 ;  /* 0x0000000b000d7223 */ /* 0x000fc80000000000 */
[----:B------:R-:W-:-:S04]  /*13c0*/  FFMA R0, R2, R13, RZ ;  /* 0x0000000d02007223 */ /* 0x000fc800000000ff */
[----:B------:R-:W-:-:S04]  /*13d0*/  FFMA R11, -R5, R0, R2 ;  /* 0x00000000050b7223 */ /* 0x000fc80000000102 */
[----:B------:R-:W-:Y:S01]  /*13e0*/  FFMA R0, R13, R11, R0 ;  /* 0x0000000b0d007223 */ /* 0x000fe20000000000 */
[----:B01----:R-:W-:Y:S06]  /*13f0*/  @!P0 BRA `(.L_x_4) ;  /* 0x0000000000108947 */ /* 0x003fec0003800000 */
[----:B------:R-:W-:Y:S01]  /*1400*/  IMAD.MOV.U32 R0, RZ, RZ, R2 ;  /* 0x000000ffff007224 */ /* 0x000fe200078e0002 */
[----:B------:R-:W-:-:S07]  /*1410*/  MOV R4, 0x1430 ;  /* 0x0000143000047802 */ /* 0x000fce0000000f00 */
[----:B------:R-:W-:Y:S05]  /*1420*/  CALL.REL.NOINC `($__internal_0_$__cuda_sm3x_div_rn_noftz_f32_slowpath) ;  /* 0x0000000000747944 */ /* 0x000fea0003c00000 */
[----:B------:R-:W-:-:S07]  /*1430*/  IMAD.MOV.U32 R0, RZ, RZ, R9 ;  /* 0x000000ffff007224 */ /* 0x000fce00078e0009 */
.L_x_4:
[----:B------:R-:W-:Y:S05]  /*1440*/  BSYNC.RECONVERGENT B0 ;  /* 0x0000000000007941 */ /* 0x000fea0003800200 */
.L_x_3:
[----:B------:R-:W0:Y:S01]  /*1450*/  LDCU.64 UR4, c[0x0][0x388] ;  /* 0x00007100ff0477ac */ /* 0x000e220008000a00 */
[----:B------:R-:W-:Y:S01]  /*1460*/  F2I.U32.TRUNC.NTZ R9, R0 ;  /* 0x0000000000097305 */ /* 0x000fe2000020f000 */
[----:B------:R-:W-:Y:S01]  /*1470*/  VIADD R6, R19, 0x1 ;  /* 0x0000000113067836 */ /* 0x000fe20000000000 */
        /* <DEDUP_REMOVED lines=16> */
.L_x_6:
[----:B------:R-:W-:Y:S05]  /*1580*/  BSYNC.RECONVERGENT B0 ;  /* 0x0000000000007941 */ /* 0x000fea0003800200 */
.L_x_5:
[----:B------:R-:W0:Y:S01]  /*1590*/  LDCU.64 UR4, c[0x0][0x388] ;  /* 0x00007100ff0477ac */ /* 0x000e220008000a00 */
[----:B------:R-:W1:Y:S01]  /*15a0*/  F2I.U32.TRUNC.NTZ R11, R11 ;  /* 0x0000000b000b7305 */ /* 0x000e62000020f000 */
[----:B------:R-:W-:-:S05]  /*15b0*/  VIADD R2, R19, 0x2 ;  /* 0x0000000213027836 */ /* 0x000fca0000000000 */
[----:B0-----:R-:W-:-:S05]  /*15c0*/  IADD3 R2, P0, PT, R2, UR4, RZ ;  /* 0x0000000402027c10 */ /* 0x001fca000ff1e0ff */
[----:B------:R-:W-:-:S05]  /*15d0*/  IMAD.X R3, RZ, RZ, UR5, P0 ;  /* 0x00000005ff037e24 */ /* 0x000fca00080e06ff */
[----:B-1----:R-:W-:Y:S01]  /*15e0*/  STG.E.U8 desc[UR6][R2.64], R11 ;  /* 0x0000000b02007986 */ /* 0x002fe2000c101106 */
[----:B------:R-:W-:Y:S05]  /*15f0*/  EXIT ;  /* 0x000000000000794d */ /* 0x000fea0003800000 */
        .weak           $__internal_0_$__cuda_sm3x_div_rn_noftz_f32_slowpath
        .type           $__internal_0_$__cuda_sm3x_div_rn_noftz_f32_slowpath,@function
        .size           $__internal_0_$__cuda_sm3x_div_rn_noftz_f32_slowpath,(.L_x_19 - $__internal_0_$__cuda_sm3x_div_rn_noftz_f32_slowpath)
$__internal_0_$__cuda_sm3x_div_rn_noftz_f32_slowpath:
[--C-:B------:R-:W-:Y:S01]  /*1600*/  SHF.R.U32.HI R7, RZ, 0x17, R5.reuse ;  /* 0x00000017ff077819 */ /* 0x100fe20000011605 */
[----:B------:R-:W-:Y:S01]  /*1610*/  BSSY.RECONVERGENT B1, `(.L_x_7) ;  /* 0x0000063000017945 */ /* 0x000fe20003800200 */
[----:B------:R-:W-:Y:S02]  /*1620*/  SHF.R.U32.HI R6, RZ, 0x17, R0 ;  /* 0x00000017ff067819 */ /* 0x000fe40000011600 */
[----:B------:R-:W-:Y:S01]  /*1630*/  LOP3.LUT R12, R7, 0xff, RZ, 0xc0, !PT ;  /* 0x000000ff070c7812 */ /* 0x000fe200078ec0ff */
[----:B------:R-:W-:Y:S01]  /*1640*/  IMAD.MOV.U32 R7, RZ, RZ, R5 ;  /* 0x000000ffff077224 */ /* 0x000fe200078e0005 */
[----:B------:R-:W-:-:S03]  /*1650*/  LOP3.LUT R10, R6, 0xff, RZ, 0xc0, !PT ;  /* 0x000000ff060a7812 */ /* 0x000fc600078ec0ff */
[----:B------:R-:W-:Y:S02]  /*1660*/  VIADD R9, R12, 0xffffffff ;  /* 0xffffffff0c097836 */ /* 0x000fe40000000000 */
[----:B------:R-:W-:-:S03]  /*1670*/  VIADD R8, R10, 0xffffffff ;  /* 0xffffffff0a087836 */ /* 0x000fc60000000000 */
[----:B------:R-:W-:-:S04]  /*1680*/  ISETP.GT.U32.AND P0, PT, R9, 0xfd, PT ;  /* 0x000000fd0900780c */ /* 0x000fc80003f04070 */
[----:B------:R-:W-:-:S13]  /*1690*/  ISETP.GT.U32.OR P0, PT, R8, 0xfd, P0 ;  /* 0x000000fd0800780c */ /* 0x000fda0000704470 */
[----:B------:R-:W-:Y:S01]  /*16a0*/  @!P0 IMAD.MOV.U32 R6, RZ, RZ, RZ ;  /* 0x000000ffff068224 */ /* 0x000fe200078e00ff */
[----:B------:R-:W-:Y:S06]  /*16b0*/  @!P0 BRA `(.L_x_8) ;  /* 0x00000000005c8947 */ /* 0x000fec0003800000 */
[----:B------:R-:W-:Y:S02]  /*16c0*/  FSETP.GTU.FTZ.AND P0, PT, |R0|, +INF , PT ;  /* 0x7f8000000000780b */ /* 0x000fe40003f1c200 */
[----:B------:R-:W-:-:S04]  /*16d0*/  FSETP.GTU.FTZ.AND P1, PT, |R5|, +INF , PT ;  /* 0x7f8000000500780b */ /* 0x000fc80003f3c200 */
[----:B------:R-:W-:-:S13]  /*16e0*/  PLOP3.LUT P0, PT, P0, P1, PT, 0xf8, 0x8f ;  /* 0x00000000008f781c */ /* 0x000fda0000703f70 */
[----:B------:R-:W-:Y:S05]  /*16f0*/  @P0 BRA `(.L_x_9) ;  /* 0x00000004004c0947 */ /* 0x000fea0003800000 */
[----:B------:R-:W-:-:S13]  /*1700*/  LOP3.LUT P0, RZ, R7, 0x7fffffff, R0, 0xc8, !PT ;  /* 0x7fffffff07ff7812 */ /* 0x000fda000780c800 */
[----:B------:R-:W-:Y:S05]  /*1710*/  @!P0 BRA `(.L_x_10) ;  /* 0x00000004003c8947 */ /* 0x000fea0003800000 */
[C---:B------:R-:W-:Y:S02]  /*1720*/  FSETP.NEU.FTZ.AND P0, PT, |R0|.reuse, +INF , PT ;  /* 0x7f8000000000780b */ /* 0x040fe40003f1d200 */
[----:B------:R-:W-:Y:S02]  /*1730*/  FSETP.NEU.FTZ.AND P2, PT, |R5|, +INF , PT ;  /* 0x7f8000000500780b */ /* 0x000fe40003f5d200 */
[----:B------:R-:W-:-:S11]  /*1740*/  FSETP.NEU.FTZ.AND P1, PT, |R0|, +INF , PT ;  /* 0x7f8000000000780b */ /* 0x000fd60003f3d200 */
[----:B------:R-:W-:Y:S05]  /*1750*/  @!P2 BRA !P0, `(.L_x_10) ;  /* 0x00000004002ca947 */ /* 0x000fea0004000000 */
[----:B------:R-:W-:-:S04]  /*1760*/  LOP3.LUT P0, RZ, R0, 0x7fffffff, RZ, 0xc0, !PT ;  /* 0x7fffffff00ff7812 */ /* 0x000fc8000780c0ff */
[----:B------:R-:W-:-:S13]  /*1770*/  PLOP3.LUT P0, PT, P2, P0, PT, 0x2f, 0xf2 ;  /* 0x0000000000f2781c */ /* 0x000fda0001700577 */
[----:B------:R-:W-:Y:S05]  /*1780*/  @P0 BRA `(.L_x_11) ;  /* 0x0000000400180947 */ /* 0x000fea0003800000 */
[----:B------:R-:W-:-:S04]  /*1790*/  LOP3.LUT P0, RZ, R7, 0x7fffffff, RZ, 0xc0, !PT ;  /* 0x7fffffff07ff7812 */ /* 0x000fc8000780c0ff */
[----:B------:R-:W-:-:S13]  /*17a0*/  PLOP3.LUT P0, PT, P1, P0, PT, 0x2f, 0xf2 ;  /* 0x0000000000f2781c */ /* 0x000fda0000f00577 */
[----:B------:R-:W-:Y:S05]  /*17b0*/  @P0 BRA `(.L_x_12) ;  /* 0x0000000400000947 */ /* 0x000fea0003800000 */
[----:B------:R-:W-:Y:S02]  /*17c0*/  ISETP.GE.AND P0, PT, R8, RZ, PT ;  /* 0x000000ff0800720c */ /* 0x000fe40003f06270 */
[----:B------:R-:W-:-:S11]  /*17d0*/  ISETP.GE.AND P1, PT, R9, RZ, PT ;  /* 0x000000ff0900720c */ /* 0x000fd60003f26270 */
[----:B------:R-:W-:Y:S02]  /*17e0*/  @P0 IMAD.MOV.U32 R6, RZ, RZ, RZ ;  /* 0x000000ffff060224 */ /* 0x000fe400078e00ff */
[----:B------:R-:W-:Y:S01]  /*17f0*/  @!P0 FFMA R0, R0, 1.84467440737095516160e+19, RZ ;  /* 0x5f80000000008823 */ /* 0x000fe200000000ff */
[----:B------:R-:W-:Y:S02]  /*1800*/  @!P0 IMAD.MOV.U32 R6, RZ, RZ, -0x40 ;  /* 0xffffffc0ff068424 */ /* 0x000fe400078e00ff */
[----:B------:R-:W-:Y:S02]  /*1810*/  @!P1 FFMA R7, R5, 1.84467440737095516160e+19, RZ ;  /* 0x5f80000005079823 */ /* 0x000fe400000000ff */
[----:B------:R-:W-:-:S07]  /*1820*/  @!P1 VIADD R6, R6, 0x40 ;  /* 0x0000004006069836 */ /* 0x000fce0000000000 */
.L_x_8:
[----:B------:R-:W-:Y:S01]  /*1830*/  LEA R8, R12, 0xc0800000, 0x17 ;  /* 0xc08000000c087811 */ /* 0x000fe200078eb8ff */
[----:B------:R-:W-:Y:S04]  /*1840*/  BSSY.RECONVERGENT B2, `(.L_x_13) ;  /* 0x0000036000027945 */ /* 0x000fe80003800200 */
[----:B------:R-:W-:Y:S02]  /*1850*/  IMAD.IADD R8, R7, 0x1, -R8 ;  /* 0x0000000107087824 */ /* 0x000fe400078e0a08 */
[----:B------:R-:W-:Y:S02]  /*1860*/  VIADD R7, R10, 0xffffff81 ;  /* 0xffffff810a077836 */ /* 0x000fe40000000000 */
[----:B------:R-:W0:Y:S01]  /*1870*/  MUFU.RCP R9, R8 ;  /* 0x0000000800097308 */ /* 0x000e220000001000 */
[----:B------:R-:W-:Y:S01]  /*1880*/  FADD.FTZ R11, -R8, -RZ ;  /* 0x800000ff080b7221 */ /* 0x000fe20000010100 */
[C---:B------:R-:W-:Y:S01]  /*1890*/  IMAD R0, R7.reuse, -0x800000, R0 ;  /* 0xff80000007007824 */ /* 0x040fe200078e0200 */
[----:B------:R-:W-:-:S05]  /*18a0*/  IADD3 R7, PT, PT, R7, 0x7f, -R12 ;  /* 0x0000007f07077810 */ /* 0x000fca0007ffe80c */
[----:B------:R-:W-:Y:S02]  /*18b0*/  IMAD.IADD R7, R7, 0x1, R6 ;  /* 0x0000000107077824 */ /* 0x000fe400078e0206 */
[----:B0-----:R-:W-:-:S04]  /*18c0*/  FFMA R10, R9, R11, 1 ;  /* 0x3f800000090a7423 */ /* 0x001fc8000000000b */
[----:B------:R-:W-:-:S04]  /*18d0*/  FFMA R14, R9, R10, R9 ;  /* 0x0000000a090e7223 */ /* 0x000fc80000000009 */
[----:B------:R-:W-:-:S04]  /*18e0*/  FFMA R9, R0, R14, RZ ;  /* 0x0000000e00097223 */ /* 0x000fc800000000ff */
[----:B------:R-:W-:-:S04]  /*18f0*/  FFMA R10, R11, R9, R0 ;  /* 0x000000090b0a7223 */ /* 0x000fc80000000000 */
[----:B------:R-:W-:-:S04]  /*1900*/  FFMA R13, R14, R10, R9 ;  /* 0x0000000a0e0d7223 */ /* 0x000fc80000000009 */
[----:B------:R-:W-:-:S04]  /*1910*/  FFMA R10, R11, R13, R0 ;  /* 0x0000000d0b0a7223 */ /* 0x000fc80000000000 */
[----:B------:R-:W-:-:S05]  /*1920*/  FFMA R9, R14, R10, R13 ;  /* 0x0000000a0e097223 */ /* 0x000fca000000000d */
[----:B------:R-:W-:-:S04]  /*1930*/  SHF.R.U32.HI R0, RZ, 0x17, R9 ;  /* 0x00000017ff007819 */ /* 0x000fc80000011609 */
[----:B------:R-:W-:-:S05]  /*1940*/  LOP3.LUT R0, R0, 0xff, RZ, 0xc0, !PT ;  /* 0x000000ff00007812 */ /* 0x000fca00078ec0ff */
[----:B------:R-:W-:-:S04]  /*1950*/  IMAD.IADD R8, R0, 0x1, R7 ;  /* 0x0000000100087824 */ /* 0x000fc800078e0207 */
[----:B------:R-:W-:-:S05]  /*1960*/  VIADD R0, R8, 0xffffffff ;  /* 0xffffffff08007836 */ /* 0x000fca0000000000 */
[----:B------:R-:W-:-:S13]  /*1970*/  ISETP.GE.U32.AND P0, PT, R0, 0xfe, PT ;  /* 0x000000fe0000780c */ /* 0x000fda0003f06070 */
[----:B------:R-:W-:Y:S05]  /*1980*/  @!P0 BRA `(.L_x_14) ;  /* 0x0000000000808947 */ /* 0x000fea0003800000 */
[----:B------:R-:W-:-:S13]  /*1990*/  ISETP.GT.AND P0, PT, R8, 0xfe, PT ;  /* 0x000000fe0800780c */ /* 0x000fda0003f04270 */
[----:B------:R-:W-:Y:S05]  /*19a0*/  @P0 BRA `(.L_x_15) ;  /* 0x00000000006c0947 */ /* 0x000fea0003800000 */
[----:B------:R-:W-:-:S13]  /*19b0*/  ISETP.GE.AND P0, PT, R8, 0x1, PT ;  /* 0x000000010800780c */ /* 0x000fda0003f06270 */
[----:B------:R-:W-:Y:S05]  /*19c0*/  @P0 BRA `(.L_x_16) ;  /* 0x0000000000740947 */ /* 0x000fea0003800000 */
[----:B------:R-:W-:Y:S02]  /*19d0*/  ISETP.GE.AND P0, PT, R8, -0x18, PT ;  /* 0xffffffe80800780c */ /* 0x000fe40003f06270 */
[----:B------:R-:W-:-:S11]  /*19e0*/  LOP3.LUT R9, R9, 0x80000000, RZ, 0xc0, !PT ;  /* 0x8000000009097812 */ /* 0x000fd600078ec0ff */
[----:B------:R-:W-:Y:S05]  /*19f0*/  @!P0 BRA `(.L_x_16) ;  /* 0x0000000000688947 */ /* 0x000fea0003800000 */
[-CC-:B------:R-:W-:Y:S01]  /*1a00*/  FFMA.RZ R0, R14, R10.reuse, R13.reuse ;  /* 0x0000000a0e007223 */ /* 0x180fe2000000c00d */
[----:B------:R-:W-:Y:S02]  /*1a10*/  VIADD R11, R8, 0x20 ;  /* 0x00000020080b7836 */ /* 0x000fe40000000000 */
[-CC-:B------:R-:W-:Y:S01]  /*1a20*/  FFMA.RM R7, R14, R10.reuse, R13.reuse ;  /* 0x0000000a0e077223 */ /* 0x180fe2000000400d */
[----:B------:R-:W-:Y:S02]  /*1a30*/  ISETP.NE.AND P2, PT, R8, RZ, PT ;  /* 0x000000ff0800720c */ /* 0x000fe40003f45270 */
[----:B------:R-:W-:Y:S01]  /*1a40*/  LOP3.LUT R6, R0, 0x7fffff, RZ, 0xc0, !PT ;  /* 0x007fffff00067812 */ /* 0x000fe200078ec0ff */
[----:B------:R-:W-:Y:S01]  /*1a50*/  FFMA.RP R0, R14, R10, R13 ;  /* 0x0000000a0e007223 */ /* 0x000fe2000000800d */
[----:B------:R-:W-:Y:S01]  /*1a60*/  ISETP.NE.AND P1, PT, R8, RZ, PT ;  /* 0x000000ff0800720c */ /* 0x000fe20003f25270 */
[----:B------:R-:W-:Y:S01]  /*1a70*/  IMAD.MOV R8, RZ, RZ, -R8 ;  /* 0x000000ffff087224 */ /* 0x000fe200078e0a08 */
[----:B------:R-:W-:-:S02]  /*1a80*/  LOP3.LUT R6, R6, 0x800000, RZ, 0xfc, !PT ;  /* 0x0080000006067812 */ /* 0x000fc400078efcff */
[----:B------:R-:W-:Y:S02]  /*1a90*/  FSETP.NEU.FTZ.AND P0, PT, R0, R7, PT ;  /* 0x000000070000720b */ /* 0x000fe40003f1d000 */
[----:B------:R-:W-:Y:S02]  /*1aa0*/  SHF.L.U32 R11, R6, R11, RZ ;  /* 0x0000000b060b7219 */ /* 0x000fe400000006ff */
[----:B------:R-:W-:Y:S02]  /*1ab0*/  SEL R7, R8, RZ, P2 ;  /* 0x000000ff08077207 */ /* 0x000fe40001000000 */
[----:B------:R-:W-:Y:S02]  /*1ac0*/  ISETP.NE.AND P1, PT, R11, RZ, P1 ;  /* 0x000000ff0b00720c */ /* 0x000fe40000f25270 */
[----:B------:R-:W-:Y:S02]  /*1ad0*/  SHF.R.U32.HI R7, RZ, R7, R6 ;  /* 0x00000007ff077219 */ /* 0x000fe40000011606 */
[----:B------:R-:W-:-:S02]  /*1ae0*/  PLOP3.LUT P0, PT, P0, P1, PT, 0xf8, 0x8f ;  /* 0x00000000008f781c */ /* 0x000fc40000703f70 */
[----:B------:R-:W-:Y:S02]  /*1af0*/  SHF.R.U32.HI R11, RZ, 0x1, R7 ;  /* 0x00000001ff0b7819 */ /* 0x000fe40000011607 */
[----:B------:R-:W-:-:S04]  /*1b00*/  SEL R0, RZ, 0x1, !P0 ;  /* 0x00000001ff007807 */ /* 0x000fc80004000000 */
[----:B------:R-:W-:-:S04]  /*1b10*/  LOP3.LUT R0, R0, 0x1, R11, 0xf8, !PT ;  /* 0x0000000100007812 */ /* 0x000fc800078ef80b */
[----:B------:R-:W-:-:S05]  /*1b20*/  LOP3.LUT R0, R0, R7, RZ, 0xc0, !PT ;  /* 0x0000000700007212 */ /* 0x000fca00078ec0ff */
[----:B------:R-:W-:-:S05]  /*1b30*/  IMAD.IADD R0, R11, 0x1, R0 ;  /* 0x000000010b007824 */ /* 0x000fca00078e0200 */
[----:B------:R-:W-:Y:S01]  /*1b40*/  LOP3.LUT R9, R0, R9, RZ, 0xfc, !PT ;  /* 0x0000000900097212 */ /* 0x000fe200078efcff */
[----:B------:R-:W-:Y:S06]  /*1b50*/  BRA `(.L_x_16) ;  /* 0x0000000000107947 */ /* 0x000fec0003800000 */
.L_x_15:
[----:B------:R-:W-:-:S04]  /*1b60*/  LOP3.LUT R9, R9, 0x80000000, RZ, 0xc0, !PT ;  /* 0x8000000009097812 */ /* 0x000fc800078ec0ff */
[----:B------:R-:W-:Y:S01]  /*1b70*/  LOP3.LUT R9, R9, 0x7f800000, RZ, 0xfc, !PT ;  /* 0x7f80000009097812 */ /* 0x000fe200078efcff */
[----:B------:R-:W-:Y:S06]  /*1b80*/  BRA `(.L_x_16) ;  /* 0x0000000000047947 */ /* 0x000fec0003800000 */
.L_x_14:
[----:B------:R-:W-:-:S07]  /*1b90*/  IMAD R9, R7, 0x800000, R9 ;  /* 0x0080000007097824 */ /* 0x000fce00078e0209 */
.L_x_16:
[----:B------:R-:W-:Y:S05]  /*1ba0*/  BSYNC.RECONVERGENT B2 ;  /* 0x0000000000027941 */ /* 0x000fea0003800200 */
.L_x_13:
[----:B------:R-:W-:Y:S05]  /*1bb0*/  BRA `(.L_x_17) ;  /* 0x0000000000207947 */ /* 0x000fea0003800000 */
.L_x_12:
[----:B------:R-:W-:-:S04]  /*1bc0*/  LOP3.LUT R0, R7, 0x80000000, R0, 0x48, !PT ;  /* 0x8000000007007812 */ /* 0x000fc800078e4800 */
[----:B------:R-:W-:Y:S01]  /*1bd0*/  LOP3.LUT R9, R0, 0x7f800000, RZ, 0xfc, !PT ;  /* 0x7f80000000097812 */ /* 0x000fe200078efcff */
[----:B------:R-:W-:Y:S06]  /*1be0*/  BRA `(.L_x_17) ;  /* 0x0000000000147947 */ /* 0x000fec0003800000 */
.L_x_11:
[----:B------:R-:W-:Y:S01]  /*1bf0*/  LOP3.LUT R9, R7, 0x80000000, R0, 0x48, !PT ;  /* 0x8000000007097812 */ /* 0x000fe200078e4800 */
[----:B------:R-:W-:Y:S06]  /*1c00*/  BRA `(.L_x_17) ;  /* 0x00000000000c7947 */ /* 0x000fec0003800000 */
.L_x_10:
[----:B------:R-:W0:Y:S01]  /*1c10*/  MUFU.RSQ R9, -QNAN ;  /* 0xffc0000000097908 */ /* 0x000e220000001400 */
[----:B------:R-:W-:Y:S05]  /*1c20*/  BRA `(.L_x_17) ;  /* 0x0000000000047947 */ /* 0x000fea0003800000 */
.L_x_9:
[----:B------:R-:W-:-:S07]  /*1c30*/  FADD.FTZ R9, R0, R5 ;  /* 0x0000000500097221 */ /* 0x000fce0000010000 */
.L_x_17:
[----:B------:R-:W-:Y:S05]  /*1c40*/  BSYNC.RECONVERGENT B1 ;  /* 0x0000000000017941 */ /* 0x000fea0003800200 */
.L_x_7:
[----:B------:R-:W-:Y:S02]  /*1c50*/  IMAD.MOV.U32 R6, RZ, RZ, R4 ;  /* 0x000000ffff067224 */ /* 0x000fe400078e0004 */
[----:B------:R-:W-:-:S04]  /*1c60*/  IMAD.MOV.U32 R7, RZ, RZ, 0x0 ;  /* 0x00000000ff077424 */ /* 0x000fc800078e00ff */
[----:B0-----:R-:W-:Y:S05]  /*1c70*/  RET.REL.NODEC R6 `(_Z4blurPhS_ii) ;  /* 0xffffffe006e07950 */ /* 0x001fea0003c3ffff */
.L_x_18:
[----:B------:R-:W-:-:S00]  /*1c80*/  BRA `(.L_x_18) ;  /* 0xfffffffc00fc7947 */ /* 0x000fc0000383ffff */
[----:B------:R-:W-:-:S00]  /*1c90*/  NOP ;  /* 0x0000000000007918 */ /* 0x000fc00000000000 */
        /* <DEDUP_REMOVED lines=14> */
.L_x_19:


//--------------------- .nv.shared.reserved.0     --------------------------
	.section	.nv.shared.reserved.0,"aw",@nobits
	.weak		__nv_reservedSMEM_offset_0_alias
	.size		__nv_reservedSMEM_offset_0_alias, 0, 64
	.other		__nv_reservedSMEM_offset_0_alias,@"STO_CUDA_RESERVED_SHARED STV_DEFAULT"
__nv_reservedSMEM_offset_0_alias:
	.zero		0
	.zero		64


//--------------------- .nv.constant0._Z4blurPhS_ii --------------------------
	.section	.nv.constant0._Z4blurPhS_ii,"a",@progbits
	.sectionflags	@""
	.align	4
.nv.constant0._Z4blurPhS_ii:
	.zero		920


//--------------------- SYMBOLS --------------------------

	.type		.nv.reservedSmem.offset0,@object
	.size		.nv.reservedSmem.offset0,0x4
